//
// Generated by NVIDIA NVVM Compiler
//
// Compiler Build ID: CL-36424714
// Cuda compilation tools, release 13.0, V13.0.88
// Based on NVVM 20.0.0
//

.version 9.0
.target sm_100
.address_size 64

	// .globl	_Z13simulate_urnsiPmS_S_m

.visible .entry _Z13simulate_urnsiPmS_S_m(
	.param .u32 _Z13simulate_urnsiPmS_S_m_param_0,
	.param .u64 .ptr .align 1 _Z13simulate_urnsiPmS_S_m_param_1,
	.param .u64 .ptr .align 1 _Z13simulate_urnsiPmS_S_m_param_2,
	.param .u64 .ptr .align 1 _Z13simulate_urnsiPmS_S_m_param_3,
	.param .u64 _Z13simulate_urnsiPmS_S_m_param_4
)
{
	.reg .pred 	%p<12>;
	.reg .b32 	%r<64>;
	.reg .b64 	%rd<260>;

	ld.param.u32 	%r4, [_Z13simulate_urnsiPmS_S_m_param_0];
	ld.param.u64 	%rd100, [_Z13simulate_urnsiPmS_S_m_param_3];
	ld.param.u64 	%rd102, [_Z13simulate_urnsiPmS_S_m_param_4];
	mov.u32 	%r5, %ctaid.x;
	mov.u32 	%r6, %ntid.x;
	mov.u32 	%r7, %tid.x;
	mad.lo.s32 	%r8, %r5, %r6, %r7;
	cvt.s64.s32 	%rd103, %r8;
	add.s64 	%rd1, %rd102, %rd103;
	add.s64 	%rd104, %rd1, -7046029254386353131;
	shr.u64 	%rd105, %rd104, 30;
	xor.b64  	%rd106, %rd105, %rd104;
	mul.lo.s64 	%rd107, %rd106, -4658895280553007687;
	shr.u64 	%rd108, %rd107, 27;
	xor.b64  	%rd109, %rd108, %rd107;
	mul.lo.s64 	%rd110, %rd109, -7723592293110705685;
	shr.u64 	%rd111, %rd110, 31;
	xor.b64  	%rd221, %rd111, %rd110;
	add.s64 	%rd112, %rd1, 4354685564936845354;
	shr.u64 	%rd113, %rd112, 30;
	xor.b64  	%rd114, %rd113, %rd112;
	mul.lo.s64 	%rd115, %rd114, -4658895280553007687;
	shr.u64 	%rd116, %rd115, 27;
	xor.b64  	%rd117, %rd116, %rd115;
	mul.lo.s64 	%rd118, %rd117, -7723592293110705685;
	shr.u64 	%rd119, %rd118, 31;
	xor.b64  	%rd222, %rd119, %rd118;
	add.s64 	%rd120, %rd1, -2691343689449507777;
	shr.u64 	%rd121, %rd120, 30;
	xor.b64  	%rd122, %rd121, %rd120;
	mul.lo.s64 	%rd123, %rd122, -4658895280553007687;
	shr.u64 	%rd124, %rd123, 27;
	xor.b64  	%rd125, %rd124, %rd123;
	mul.lo.s64 	%rd126, %rd125, -7723592293110705685;
	shr.u64 	%rd127, %rd126, 31;
	xor.b64  	%rd220, %rd127, %rd126;
	add.s64 	%rd128, %rd1, 8709371129873690708;
	shr.u64 	%rd129, %rd128, 30;
	xor.b64  	%rd130, %rd129, %rd128;
	mul.lo.s64 	%rd131, %rd130, -4658895280553007687;
	shr.u64 	%rd132, %rd131, 27;
	xor.b64  	%rd133, %rd132, %rd131;
	mul.lo.s64 	%rd5, %rd133, -7723592293110705685;
	setp.lt.s32 	%p1, %r4, 1;
	mov.b64 	%rd225, 0;
	mov.u64 	%rd224, %rd225;
	mov.u64 	%rd223, %rd225;
	@%p1 bra 	$L__BB0_14;
	setp.eq.s32 	%p2, %r4, 1;
	mov.b64 	%rd223, 0;
	mov.u64 	%rd224, %rd223;
	mov.u64 	%rd225, %rd223;
	@%p2 bra 	$L__BB0_10;
	add.s64 	%rd137, %rd1, 1663341875487337577;
	shr.u64 	%rd138, %rd137, 30;
	xor.b64  	%rd139, %rd138, %rd137;
	mul.lo.s64 	%rd140, %rd139, -4658895280553007687;
	shr.u64 	%rd141, %rd140, 27;
	xor.b64  	%rd142, %rd141, %rd140;
	mul.lo.s64 	%rd143, %rd142, -7723592293110705685;
	add.s64 	%rd144, %rd1, -5382687378899015554;
	shr.u64 	%rd145, %rd144, 30;
	xor.b64  	%rd146, %rd145, %rd144;
	mul.lo.s64 	%rd147, %rd146, -4658895280553007687;
	shr.u64 	%rd148, %rd147, 27;
	xor.b64  	%rd149, %rd148, %rd147;
	mul.lo.s64 	%rd150, %rd149, -7723592293110705685;
	add.s64 	%rd151, %rd1, 6018027440424182931;
	shr.u64 	%rd152, %rd151, 30;
	xor.b64  	%rd153, %rd152, %rd151;
	mul.lo.s64 	%rd154, %rd153, -4658895280553007687;
	shr.u64 	%rd155, %rd154, 27;
	xor.b64  	%rd156, %rd155, %rd154;
	mul.lo.s64 	%rd157, %rd156, -7723592293110705685;
	add.s64 	%rd158, %rd1, -1028001813962170200;
	shr.u64 	%rd159, %rd158, 30;
	xor.b64  	%rd160, %rd159, %rd158;
	mul.lo.s64 	%rd161, %rd160, -4658895280553007687;
	shr.u64 	%rd162, %rd161, 27;
	xor.b64  	%rd163, %rd162, %rd161;
	mul.lo.s64 	%rd164, %rd163, -7723592293110705685;
	and.b32  	%r9, %r4, 2147483646;
	neg.s32 	%r63, %r9;
	shr.u64 	%rd165, %rd164, 31;
	xor.b64  	%rd217, %rd165, %rd164;
	shr.u64 	%rd166, %rd157, 31;
	xor.b64  	%rd215, %rd166, %rd157;
	shr.u64 	%rd167, %rd150, 31;
	xor.b64  	%rd219, %rd167, %rd150;
	shr.u64 	%rd168, %rd143, 31;
	xor.b64  	%rd216, %rd168, %rd143;
	shr.u64 	%rd169, %rd5, 31;
	xor.b64  	%rd218, %rd169, %rd5;
	mov.b64 	%rd223, 0;
$L__BB0_3:
	mul.lo.s64 	%rd170, %rd222, 5;
	mov.b64 	{%r10, %r11}, %rd170;
	shf.l.wrap.b32 	%r12, %r10, %r11, 7;
	shf.l.wrap.b32 	%r13, %r11, %r10, 7;
	mov.b64 	%rd171, {%r13, %r12};
	shl.b64 	%rd172, %rd222, 11;
	xor.b64  	%rd231, %rd220, %rd221;
	xor.b64  	%rd230, %rd219, %rd222;
	xor.b64  	%rd233, %rd222, %rd231;
	xor.b64  	%rd173, %rd217, %rd218;
	xor.b64  	%rd229, %rd218, %rd216;
	xor.b64  	%rd227, %rd230, %rd216;
	xor.b64  	%rd232, %rd221, %rd215;
	xor.b64  	%rd174, %rd215, %rd172;
	xor.b64  	%rd226, %rd174, %rd173;
	mov.b64 	{%r14, %r15}, %rd173;
	shf.l.wrap.b32 	%r16, %r14, %r15, 21;
	shf.l.wrap.b32 	%r17, %r15, %r14, 21;
	mov.b64 	%rd228, {%r17, %r16};
	mad.lo.s64 	%rd175, %rd171, 737869762948382065, -8116567392432202715;
	mov.b64 	{%r18, %r19}, %rd175;
	shf.r.wrap.b32 	%r20, %r19, %r18, 2;
	shf.r.wrap.b32 	%r21, %r18, %r19, 2;
	mov.b64 	%rd176, {%r21, %r20};
	setp.gt.u64 	%p3, %rd176, 184467440737095515;
	@%p3 bra 	$L__BB0_5;
	add.s64 	%rd223, %rd223, 1;
	add.s64 	%rd225, %rd225, 1;
	bra.uni 	$L__BB0_6;
$L__BB0_5:
	mul.lo.s64 	%rd177, %rd233, 5;
	mov.b64 	{%r22, %r23}, %rd177;
	shf.l.wrap.b32 	%r24, %r22, %r23, 7;
	shf.l.wrap.b32 	%r25, %r23, %r22, 7;
	mov.b64 	%rd178, {%r25, %r24};
	shl.b64 	%rd179, %rd233, 11;
	xor.b64  	%rd32, %rd220, %rd215;
	xor.b64  	%rd33, %rd219, %rd231;
	xor.b64  	%rd233, %rd233, %rd32;
	xor.b64  	%rd180, %rd228, %rd229;
	xor.b64  	%rd229, %rd230, %rd218;
	xor.b64  	%rd227, %rd33, %rd227;
	xor.b64  	%rd232, %rd232, %rd226;
	xor.b64  	%rd181, %rd226, %rd179;
	xor.b64  	%rd226, %rd181, %rd180;
	mov.b64 	{%r26, %r27}, %rd180;
	shf.l.wrap.b32 	%r28, %r26, %r27, 21;
	shf.l.wrap.b32 	%r29, %r27, %r26, 21;
	mov.b64 	%rd228, {%r29, %r28};
	mul.lo.s64 	%rd182, %rd178, 3353953467947191203;
	setp.lt.u64 	%p4, %rd182, 186330748219288401;
	selp.u64 	%rd183, 1, 0, %p4;
	add.s64 	%rd224, %rd224, %rd183;
	mov.u64 	%rd230, %rd33;
	mov.u64 	%rd231, %rd32;
$L__BB0_6:
	mul.lo.s64 	%rd184, %rd233, 5;
	mov.b64 	{%r30, %r31}, %rd184;
	shf.l.wrap.b32 	%r32, %r30, %r31, 7;
	shf.l.wrap.b32 	%r33, %r31, %r30, 7;
	mov.b64 	%rd185, {%r33, %r32};
	shl.b64 	%rd186, %rd233, 11;
	xor.b64  	%rd52, %rd231, %rd232;
	xor.b64  	%rd53, %rd230, %rd233;
	xor.b64  	%rd222, %rd233, %rd52;
	xor.b64  	%rd187, %rd228, %rd229;
	xor.b64  	%rd218, %rd229, %rd227;
	xor.b64  	%rd216, %rd53, %rd227;
	xor.b64  	%rd221, %rd232, %rd226;
	xor.b64  	%rd188, %rd226, %rd186;
	xor.b64  	%rd215, %rd188, %rd187;
	mov.b64 	{%r34, %r35}, %rd187;
	shf.l.wrap.b32 	%r36, %r34, %r35, 21;
	shf.l.wrap.b32 	%r37, %r35, %r34, 21;
	mov.b64 	%rd217, {%r37, %r36};
	mad.lo.s64 	%rd189, %rd185, 737869762948382065, -8116567392432202715;
	mov.b64 	{%r38, %r39}, %rd189;
	shf.r.wrap.b32 	%r40, %r39, %r38, 2;
	shf.r.wrap.b32 	%r41, %r38, %r39, 2;
	mov.b64 	%rd190, {%r41, %r40};
	setp.lt.u64 	%p5, %rd190, 184467440737095516;
	@%p5 bra 	$L__BB0_8;
	mul.lo.s64 	%rd191, %rd222, 5;
	mov.b64 	{%r42, %r43}, %rd191;
	shf.l.wrap.b32 	%r44, %r42, %r43, 7;
	shf.l.wrap.b32 	%r45, %r43, %r42, 7;
	mov.b64 	%rd192, {%r45, %r44};
	shl.b64 	%rd193, %rd222, 11;
	xor.b64  	%rd220, %rd231, %rd226;
	xor.b64  	%rd219, %rd230, %rd52;
	xor.b64  	%rd222, %rd222, %rd220;
	xor.b64  	%rd194, %rd217, %rd218;
	xor.b64  	%rd218, %rd53, %rd229;
	xor.b64  	%rd216, %rd219, %rd216;
	xor.b64  	%rd221, %rd221, %rd215;
	xor.b64  	%rd195, %rd215, %rd193;
	xor.b64  	%rd215, %rd195, %rd194;
	mov.b64 	{%r46, %r47}, %rd194;
	shf.l.wrap.b32 	%r48, %r46, %r47, 21;
	shf.l.wrap.b32 	%r49, %r47, %r46, 21;
	mov.b64 	%rd217, {%r49, %r48};
	mul.lo.s64 	%rd196, %rd192, 3353953467947191203;
	setp.lt.u64 	%p6, %rd196, 186330748219288401;
	selp.u64 	%rd197, 1, 0, %p6;
	add.s64 	%rd224, %rd224, %rd197;
	bra.uni 	$L__BB0_9;
$L__BB0_8:
	add.s64 	%rd223, %rd223, 1;
	add.s64 	%rd225, %rd225, 1;
	mov.u64 	%rd219, %rd53;
	mov.u64 	%rd220, %rd52;
$L__BB0_9:
	add.s32 	%r63, %r63, 2;
	setp.ne.s32 	%p7, %r63, 0;
	@%p7 bra 	$L__BB0_3;
$L__BB0_10:
	and.b32  	%r50, %r4, 1;
	setp.eq.b32 	%p8, %r50, 1;
	not.pred 	%p9, %p8;
	@%p9 bra 	$L__BB0_14;
	mul.lo.s64 	%rd198, %rd222, 5;
	mov.b64 	{%r51, %r52}, %rd198;
	shf.l.wrap.b32 	%r53, %r51, %r52, 7;
	shf.l.wrap.b32 	%r54, %r52, %r51, 7;
	mov.b64 	%rd199, {%r54, %r53};
	xor.b64  	%rd200, %rd220, %rd221;
	xor.b64  	%rd91, %rd222, %rd200;
	mad.lo.s64 	%rd201, %rd199, 737869762948382065, -8116567392432202715;
	mov.b64 	{%r55, %r56}, %rd201;
	shf.r.wrap.b32 	%r57, %r56, %r55, 2;
	shf.r.wrap.b32 	%r58, %r55, %r56, 2;
	mov.b64 	%rd202, {%r58, %r57};
	setp.lt.u64 	%p10, %rd202, 184467440737095516;
	@%p10 bra 	$L__BB0_13;
	mul.lo.s64 	%rd203, %rd91, 5;
	mov.b64 	{%r59, %r60}, %rd203;
	shf.l.wrap.b32 	%r61, %r59, %r60, 7;
	shf.l.wrap.b32 	%r62, %r60, %r59, 7;
	mov.b64 	%rd204, {%r62, %r61};
	mul.lo.s64 	%rd205, %rd204, 3353953467947191203;
	setp.lt.u64 	%p11, %rd205, 186330748219288401;
	selp.u64 	%rd206, 1, 0, %p11;
	add.s64 	%rd224, %rd224, %rd206;
	bra.uni 	$L__BB0_14;
$L__BB0_13:
	add.s64 	%rd223, %rd223, 1;
	add.s64 	%rd225, %rd225, 1;
$L__BB0_14:
	ld.param.u64 	%rd214, [_Z13simulate_urnsiPmS_S_m_param_2];
	ld.param.u64 	%rd213, [_Z13simulate_urnsiPmS_S_m_param_1];
	cvta.to.global.u64 	%rd207, %rd213;
	cvta.to.global.u64 	%rd208, %rd214;
	cvta.to.global.u64 	%rd209, %rd100;
	atom.global.add.u64 	%rd210, [%rd207], %rd225;
	atom.global.add.u64 	%rd211, [%rd208], %rd224;
	atom.global.add.u64 	%rd212, [%rd209], %rd223;
	ret;

}


// ===== COMPILED SASS (sm_100) =====

	.target	sm_100

	.elftype	@"ET_EXEC"


//--------------------- .note.nv.tkinfo           --------------------------
	.section	.note.nv.tkinfo,"",@"SHT_NOTE"
	.sectionflags	@"SHF_NOTE_NV_TKINFO"
	.tkinfo
        /*0018*/ 	.word	0x00000002
        /*0030*/ 	.string	""
        /*0030*/ 	.string	"ptxas"
        /*0030*/ 	.string	"Cuda compilation tools, release 13.0, V13.0.88"
        /*0030*/ 	.string	"Build cuda_13.0.r13.0/compiler.36424714_0"
        /*0030*/ 	.string	"-arch sm_100 -m 64 "



//--------------------- .note.nv.cuinfo           --------------------------
	.section	.note.nv.cuinfo,"",@"SHT_NOTE"
	.sectionflags	@"SHF_NOTE_NV_CUINFO"
        /*0018*/ 	.short	0x0002
        /*001a*/ 	.short	0x0064
        /*001c*/ 	.short	0x0082
	.zero		2


//--------------------- .nv.info                  --------------------------
	.section	.nv.info,"",@"SHT_CUDA_INFO"
	.align	4


	//----- nvinfo : EIATTR_REGCOUNT
	.align		4
        /*0000*/ 	.byte	0x04, 0x2f
        /*0002*/ 	.short	(.L_1 - .L_0)
	.align		4
.L_0:
        /*0004*/ 	.word	index@(_Z13simulate_urnsiPmS_S_m)
        /*0008*/ 	.word	0x00000028


	//----- nvinfo : EIATTR_FRAME_SIZE
	.align		4
.L_1:
        /*000c*/ 	.byte	0x04, 0x11
        /*000e*/ 	.short	(.L_3 - .L_2)
	.align		4
.L_2:
        /*0010*/ 	.word	index@(_Z13simulate_urnsiPmS_S_m)
        /*0014*/ 	.word	0x00000000


	//----- nvinfo : EIATTR_MIN_STACK_SIZE
	.align		4
.L_3:
        /*0018*/ 	.byte	0x04, 0x12
        /*001a*/ 	.short	(.L_5 - .L_4)
	.align		4
.L_4:
        /*001c*/ 	.word	index@(_Z13simulate_urnsiPmS_S_m)
        /*0020*/ 	.word	0x00000000
.L_5:


//--------------------- .nv.compat                --------------------------
	.section	.nv.compat,"",@"SHT_CUDA_COMPAT_INFO"
	.align	4
        /*0000*/ 	.byte	0x02, 0x09, 0x00, 0x00, 0x02, 0x02, 0x01, 0x00, 0x02, 0x05, 0x05, 0x00, 0x03, 0x07, 0x01, 0x01
        /*0010*/ 	.byte	0x02, 0x03, 0x00, 0x00, 0x02, 0x06, 0x01, 0x00, 0x04, 0x0b, 0x08, 0x00, 0x09, 0x00, 0x00, 0x00
        /*0020*/ 	.byte	0x00, 0x00, 0x00, 0x00


//--------------------- .nv.info._Z13simulate_urnsiPmS_S_m --------------------------
	.section	.nv.info._Z13simulate_urnsiPmS_S_m,"",@"SHT_CUDA_INFO"
	.sectionflags	@""
	.align	4


	//----- nvinfo : EIATTR_CUDA_API_VERSION
	.align		4
        /*0000*/ 	.byte	0x04, 0x37
        /*0002*/ 	.short	(.L_7 - .L_6)
.L_6:
        /*0004*/ 	.word	0x00000082


	//----- nvinfo : EIATTR_KPARAM_INFO
	.align		4
.L_7:
        /*0008*/ 	.byte	0x04, 0x17
        /*000a*/ 	.short	(.L_9 - .L_8)
.L_8:
        /*000c*/ 	.word	0x00000000
        /*0010*/ 	.short	0x0004
        /*0012*/ 	.short	0x0020
        /*0014*/ 	.byte	0x00, 0xf0, 0x21, 0x00


	//----- nvinfo : EIATTR_KPARAM_INFO
	.align		4
.L_9:
        /*0018*/ 	.byte	0x04, 0x17
        /*001a*/ 	.short	(.L_11 - .L_10)
.L_10:
        /*001c*/ 	.word	0x00000000
        /*0020*/ 	.short	0x0003
        /*0022*/ 	.short	0x0018
        /*0024*/ 	.byte	0x00, 0xf5, 0x21, 0x00


	//----- nvinfo : EIATTR_KPARAM_INFO
	.align		4
.L_11:
        /*0028*/ 	.byte	0x04, 0x17
        /*002a*/ 	.short	(.L_13 - .L_12)
.L_12:
        /*002c*/ 	.word	0x00000000
        /*0030*/ 	.short	0x0002
        /*0032*/ 	.short	0x0010
        /*0034*/ 	.byte	0x00, 0xf5, 0x21, 0x00


	//----- nvinfo : EIATTR_KPARAM_INFO
	.align		4
.L_13:
        /*0038*/ 	.byte	0x04, 0x17
        /*003a*/ 	.short	(.L_15 - .L_14)
.L_14:
        /*003c*/ 	.word	0x00000000
        /*0040*/ 	.short	0x0001
        /*0042*/ 	.short	0x0008
        /*0044*/ 	.byte	0x00, 0xf5, 0x21, 0x00


	//----- nvinfo : EIATTR_KPARAM_INFO
	.align		4
.L_15:
        /*0048*/ 	.byte	0x04, 0x17
        /*004a*/ 	.short	(.L_17 - .L_16)
.L_16:
        /*004c*/ 	.word	0x00000000
        /*0050*/ 	.short	0x0000
        /*0052*/ 	.short	0x0000
        /*0054*/ 	.byte	0x00, 0xf0, 0x11, 0x00


	//----- nvinfo : EIATTR_SPARSE_MMA_MASK
	.align		4
.L_17:
        /*0058*/ 	.byte	0x03, 0x50
        /*005a*/ 	.short	0x0000


	//----- nvinfo : EIATTR_MAXREG_COUNT
	.align		4
        /*005c*/ 	.byte	0x03, 0x1b
        /*005e*/ 	.short	0x00ff


	//----- nvinfo : EIATTR_MERCURY_ISA_VERSION
	.align		4
        /*0060*/ 	.byte	0x03, 0x5f
        /*0062*/ 	.short	0x0101


	//----- nvinfo : EIATTR_VRC_CTA_INIT_COUNT
	.align		4
        /*0064*/ 	.byte	0x02, 0x4a
	.zero		1
	.zero		1


	//----- nvinfo : EIATTR_EXIT_INSTR_OFFSETS
	.align		4
        /*0068*/ 	.byte	0x04, 0x1c
        /*006a*/ 	.short	(.L_19 - .L_18)


	//   ....[0]....
.L_18:
        /*006c*/ 	.word	0x00001a60


	//----- nvinfo : EIATTR_CRS_STACK_SIZE
	.align		4
.L_19:
        /*0070*/ 	.byte	0x04, 0x1e
        /*0072*/ 	.short	(.L_21 - .L_20)
.L_20:
        /*0074*/ 	.word	0x00000000


	//----- nvinfo : EIATTR_CBANK_PARAM_SIZE
	.align		4
.L_21:
        /*0078*/ 	.byte	0x03, 0x19
        /*007a*/ 	.short	0x0028


	//----- nvinfo : EIATTR_PARAM_CBANK
	.align		4
        /*007c*/ 	.byte	0x04, 0x0a
        /*007e*/ 	.short	(.L_23 - .L_22)
	.align		4
.L_22:
        /*0080*/ 	.word	index@(.nv.constant0._Z13simulate_urnsiPmS_S_m)
        /*0084*/ 	.short	0x0380
        /*0086*/ 	.short	0x0028


	//----- nvinfo : EIATTR_SW_WAR
	.align		4
.L_23:
        /*0088*/ 	.byte	0x04, 0x36
        /*008a*/ 	.short	(.L_25 - .L_24)
.L_24:
        /*008c*/ 	.word	0x00000008
.L_25:


//--------------------- .nv.callgraph             --------------------------
	.section	.nv.callgraph,"",@"SHT_CUDA_CALLGRAPH"
	.align	4
	.sectionentsize	8
	.align		4
        /*0000*/ 	.word	0x00000000
	.align		4
        /*0004*/ 	.word	0xffffffff
	.align		4
        /*0008*/ 	.word	0x00000000
	.align		4
        /*000c*/ 	.word	0xfffffffe
	.align		4
        /*0010*/ 	.word	0x00000000
	.align		4
        /*0014*/ 	.word	0xfffffffd
	.align		4
        /*0018*/ 	.word	0x00000000
	.align		4
        /*001c*/ 	.word	0xfffffffc


//--------------------- .text._Z13simulate_urnsiPmS_S_m --------------------------
	.section	.text._Z13simulate_urnsiPmS_S_m,"ax",@progbits
	.align	128
        .global         _Z13simulate_urnsiPmS_S_m
        .type           _Z13simulate_urnsiPmS_S_m,@function
        .size           _Z13simulate_urnsiPmS_S_m,(.L_x_11 - _Z13simulate_urnsiPmS_S_m)
        .other          _Z13simulate_urnsiPmS_S_m,@"STO_CUDA_ENTRY STV_DEFAULT"
_Z13simulate_urnsiPmS_S_m:
.text._Z13simulate_urnsiPmS_S_m:
[----:B------:R-:W-:Y:S01]  /*0000*/  LDC R1, c[0x0][0x37c] ;  /* 0x0000df00ff017b82 */ /* 0x000fe20000000800 */
[----:B------:R-:W0:Y:S07]  /*0010*/  S2R R3, SR_TID.X ;  /* 0x0000000000037919 */ /* 0x000e2e0000002100 */
[----:B------:R-:W0:Y:S01]  /*0020*/  S2UR UR4, SR_CTAID.X ;  /* 0x00000000000479c3 */ /* 0x000e220000002500 */
[----:B------:R-:W1:Y:S07]  /*0030*/  LDCU.64 UR6, c[0x0][0x3a0] ;  /* 0x00007400ff0677ac */ /* 0x000e6e0008000a00 */
[----:B------:R-:W0:Y:S02]  /*0040*/  LDC R2, c[0x0][0x360] ;  /* 0x0000d800ff027b82 */ /* 0x000e240000000800 */
[----:B0-----:R-:W-:Y:S01]  /*0050*/  IMAD R2, R2, UR4, R3 ;  /* 0x0000000402027c24 */ /* 0x001fe2000f8e0203 */
[----:B------:R-:W0:Y:S04]  /*0060*/  LDCU UR4, c[0x0][0x380] ;  /* 0x00007000ff0477ac */ /* 0x000e280008000800 */
[----:B-1----:R-:W-:-:S04]  /*0070*/  IADD3 R0, P0, PT, R2, UR6, RZ ;  /* 0x0000000602007c10 */ /* 0x002fc8000ff1e0ff */
[----:B------:R-:W-:Y:S01]  /*0080*/  LEA.HI.X.SX32 R2, R2, UR7, 0x1, P0 ;  /* 0x0000000702027c11 */ /* 0x000fe200080f0eff */
[----:B------:R-:W1:Y:S01]  /*0090*/  LDCU.64 UR6, c[0x0][0x358] ;  /* 0x00006b00ff0677ac */ /* 0x000e620008000a00 */
[C---:B------:R-:W-:Y:S02]  /*00a0*/  IADD3 R6, P0, PT, R0.reuse, 0x7f4a7c15, RZ ;  /* 0x7f4a7c1500067810 */ /* 0x040fe40007f1e0ff */
[----:B------:R-:W-:Y:S02]  /*00b0*/  IADD3 R3, P1, PT, R0, -0x16b07d6, RZ ;  /* 0xfe94f82a00037810 */ /* 0x000fe40007f3e0ff */
[C---:B------:R-:W-:Y:S02]  /*00c0*/  IADD3.X R7, PT, PT, R2.reuse, -0x61c88647, RZ, P0, !PT ;  /* 0x9e3779b902077810 */ /* 0x040fe400007fe4ff */
[----:B------:R-:W-:Y:S02]  /*00d0*/  IADD3.X R4, PT, PT, R2, 0x3c6ef372, RZ, P1, !PT ;  /* 0x3c6ef37202047810 */ /* 0x000fe40000ffe4ff */
[--C-:B------:R-:W-:Y:S01]  /*00e0*/  SHF.R.U32.HI R10, RZ, 0x1e, R7.reuse ;  /* 0x0000001eff0a7819 */ /* 0x100fe20000011607 */
[----:B0-----:R-:W-:Y:S01]  /*00f0*/  UISETP.GE.AND UP0, UPT, UR4, 0x1, UPT ;  /* 0x000000010400788c */ /* 0x001fe2000bf06270 */
[----:B------:R-:W-:-:S02]  /*0100*/  SHF.R.U64 R5, R6, 0x1e, R7 ;  /* 0x0000001e06057819 */ /* 0x000fc40000001207 */
[----:B------:R-:W-:Y:S02]  /*0110*/  LOP3.LUT R10, R10, R7, RZ, 0x3c, !PT ;  /* 0x000000070a0a7212 */ /* 0x000fe400078e3cff */
[--C-:B------:R-:W-:Y:S02]  /*0120*/  SHF.R.U32.HI R9, RZ, 0x1e, R4.reuse ;  /* 0x0000001eff097819 */ /* 0x100fe40000011604 */
[----:B------:R-:W-:Y:S02]  /*0130*/  SHF.R.U64 R8, R3, 0x1e, R4 ;  /* 0x0000001e03087819 */ /* 0x000fe40000001204 */
[----:B------:R-:W-:Y:S02]  /*0140*/  LOP3.LUT R5, R5, R6, RZ, 0x3c, !PT ;  /* 0x0000000605057212 */ /* 0x000fe400078e3cff */
[----:B------:R-:W-:Y:S02]  /*0150*/  IADD3 R6, P0, PT, R0, 0x7ddf743f, RZ ;  /* 0x7ddf743f00067810 */ /* 0x000fe40007f1e0ff */
[----:B------:R-:W-:Y:S01]  /*0160*/  LOP3.LUT R9, R9, R4, RZ, 0x3c, !PT ;  /* 0x0000000409097212 */ /* 0x000fe200078e3cff */
[----:B------:R-:W-:Y:S01]  /*0170*/  IMAD R4, R10, 0x1ce4e5b9, RZ ;  /* 0x1ce4e5b90a047824 */ /* 0x000fe200078e02ff */
[----:B------:R-:W-:-:S02]  /*0180*/  LOP3.LUT R8, R8, R3, RZ, 0x3c, !PT ;  /* 0x0000000308087212 */ /* 0x000fc400078e3cff */
[----:B------:R-:W-:Y:S01]  /*0190*/  IADD3.X R3, PT, PT, R2, -0x255992d4, RZ, P0, !PT ;  /* 0xdaa66d2c02037810 */ /* 0x000fe200007fe4ff */
[C---:B------:R-:W-:Y:S01]  /*01a0*/  IMAD R15, R5.reuse, -0x40a7b893, R4 ;  /* 0xbf58476d050f7824 */ /* 0x040fe200078e0204 */
[----:B------:R-:W-:Y:S01]  /*01b0*/  IADD3 R7, P1, PT, R0, -0x2d60fac, RZ ;  /* 0xfd29f05400077810 */ /* 0x000fe20007f3e0ff */
[----:B------:R-:W-:Y:S01]  /*01c0*/  IMAD.WIDE.U32 R4, R5, 0x1ce4e5b9, RZ ;  /* 0x1ce4e5b905047825 */ /* 0x000fe200078e00ff */
[----:B------:R-:W-:Y:S02]  /*01d0*/  SHF.R.U64 R11, R6, 0x1e, R3 ;  /* 0x0000001e060b7819 */ /* 0x000fe40000001203 */
[----:B------:R-:W-:Y:S01]  /*01e0*/  IADD3.X R10, PT, PT, R2, 0x78dde6e5, RZ, P1, !PT ;  /* 0x78dde6e5020a7810 */ /* 0x000fe20000ffe4ff */
[----:B------:R-:W-:Y:S01]  /*01f0*/  IMAD.IADD R15, R5, 0x1, R15 ;  /* 0x00000001050f7824 */ /* 0x000fe200078e020f */
[----:B------:R-:W-:Y:S01]  /*0200*/  SHF.R.U32.HI R12, RZ, 0x1e, R3 ;  /* 0x0000001eff0c7819 */ /* 0x000fe20000011603 */
[----:B------:R-:W-:Y:S01]  /*0210*/  IMAD R9, R9, 0x1ce4e5b9, RZ ;  /* 0x1ce4e5b909097824 */ /* 0x000fe200078e02ff */
[----:B------:R-:W-:-:S02]  /*0220*/  LOP3.LUT R11, R11, R6, RZ, 0x3c, !PT ;  /* 0x000000060b0b7212 */ /* 0x000fc400078e3cff */
[----:B------:R-:W-:Y:S01]  /*0230*/  LOP3.LUT R12, R12, R3, RZ, 0x3c, !PT ;  /* 0x000000030c0c7212 */ /* 0x000fe200078e3cff */
[C---:B------:R-:W-:Y:S01]  /*0240*/  IMAD R17, R8.reuse, -0x40a7b893, R9 ;  /* 0xbf58476d08117824 */ /* 0x040fe200078e0209 */
[--C-:B------:R-:W-:Y:S01]  /*0250*/  SHF.R.U64 R6, R7, 0x1e, R10.reuse ;  /* 0x0000001e07067819 */ /* 0x100fe2000000120a */
[----:B------:R-:W-:Y:S01]  /*0260*/  IMAD.WIDE.U32 R8, R8, 0x1ce4e5b9, RZ ;  /* 0x1ce4e5b908087825 */ /* 0x000fe200078e00ff */
[----:B------:R-:W-:Y:S02]  /*0270*/  SHF.R.U32.HI R3, RZ, 0x1e, R10 ;  /* 0x0000001eff037819 */ /* 0x000fe4000001160a */
[----:B------:R-:W-:Y:S02]  /*0280*/  SHF.R.U64 R13, R4, 0x1b, R15 ;  /* 0x0000001b040d7819 */ /* 0x000fe4000000120f */
[----:B------:R-:W-:Y:S01]  /*0290*/  LOP3.LUT R5, R6, R7, RZ, 0x3c, !PT ;  /* 0x0000000706057212 */ /* 0x000fe200078e3cff */
[----:B------:R-:W-:Y:S01]  /*02a0*/  IMAD R6, R12, 0x1ce4e5b9, RZ ;  /* 0x1ce4e5b90c067824 */ /* 0x000fe200078e02ff */
[----:B------:R-:W-:-:S02]  /*02b0*/  LOP3.LUT R3, R3, R10, RZ, 0x3c, !PT ;  /* 0x0000000a03037212 */ /* 0x000fc400078e3cff */
[----:B------:R-:W-:Y:S01]  /*02c0*/  LOP3.LUT R12, R13, R4, RZ, 0x3c, !PT ;  /* 0x000000040d0c7212 */ /* 0x000fe200078e3cff */
[----:B------:R-:W-:Y:S01]  /*02d0*/  IMAD.IADD R13, R9, 0x1, R17 ;  /* 0x00000001090d7824 */ /* 0x000fe200078e0211 */
[----:B------:R-:W-:Y:S01]  /*02e0*/  SHF.R.U32.HI R14, RZ, 0x1b, R15 ;  /* 0x0000001bff0e7819 */ /* 0x000fe2000001160f */
[----:B------:R-:W-:Y:S02]  /*02f0*/  IMAD R4, R3, 0x1ce4e5b9, RZ ;  /* 0x1ce4e5b903047824 */ /* 0x000fe400078e02ff */
[C---:B------:R-:W-:Y:S01]  /*0300*/  IMAD R3, R11.reuse, -0x40a7b893, R6 ;  /* 0xbf58476d0b037824 */ /* 0x040fe200078e0206 */
[--C-:B------:R-:W-:Y:S01]  /*0310*/  SHF.R.U64 R9, R8, 0x1b, R13.reuse ;  /* 0x0000001b08097819 */ /* 0x100fe2000000120d */
[----:B------:R-:W-:Y:S01]  /*0320*/  IMAD.WIDE.U32 R6, R11, 0x1ce4e5b9, RZ ;  /* 0x1ce4e5b90b067825 */ /* 0x000fe200078e00ff */
[----:B------:R-:W-:Y:S02]  /*0330*/  SHF.R.U32.HI R10, RZ, 0x1b, R13 ;  /* 0x0000001bff0a7819 */ /* 0x000fe4000001160d */
[----:B------:R-:W-:Y:S01]  /*0340*/  LOP3.LUT R9, R9, R8, RZ, 0x3c, !PT ;  /* 0x0000000809097212 */ /* 0x000fe200078e3cff */
[C---:B------:R-:W-:Y:S01]  /*0350*/  IMAD R11, R5.reuse, -0x40a7b893, R4 ;  /* 0xbf58476d050b7824 */ /* 0x040fe200078e0204 */
[----:B------:R-:W-:Y:S01]  /*0360*/  LOP3.LUT R14, R14, R15, RZ, 0x3c, !PT ;  /* 0x0000000f0e0e7212 */ /* 0x000fe200078e3cff */
[----:B------:R-:W-:Y:S01]  /*0370*/  IMAD.WIDE.U32 R4, R5, 0x1ce4e5b9, RZ ;  /* 0x1ce4e5b905047825 */ /* 0x000fe200078e00ff */
[----:B------:R-:W-:-:S03]  /*0380*/  LOP3.LUT R10, R10, R13, RZ, 0x3c, !PT ;  /* 0x0000000d0a0a7212 */ /* 0x000fc600078e3cff */
[----:B------:R-:W-:Y:S02]  /*0390*/  IMAD.IADD R8, R7, 0x1, R3 ;  /* 0x0000000107087824 */ /* 0x000fe400078e0203 */
[----:B------:R-:W-:Y:S02]  /*03a0*/  IMAD.IADD R11, R5, 0x1, R11 ;  /* 0x00000001050b7824 */ /* 0x000fe400078e020b */
[----:B------:R-:W-:Y:S01]  /*03b0*/  IMAD R13, R14, 0x133111eb, RZ ;  /* 0x133111eb0e0d7824 */ /* 0x000fe200078e02ff */
[--C-:B------:R-:W-:Y:S01]  /*03c0*/  SHF.R.U32.HI R7, RZ, 0x1b, R8.reuse ;  /* 0x0000001bff077819 */ /* 0x100fe20000011608 */
[----:B------:R-:W-:Y:S01]  /*03d0*/  IMAD R10, R10, 0x133111eb, RZ ;  /* 0x133111eb0a0a7824 */ /* 0x000fe200078e02ff */
[----:B------:R-:W-:Y:S01]  /*03e0*/  SHF.R.U64 R5, R6, 0x1b, R8 ;  /* 0x0000001b06057819 */ /* 0x000fe20000001208 */
[----:B------:R-:W-:Y:S01]  /*03f0*/  IMAD R13, R12, -0x6b2fb645, R13 ;  /* 0x94d049bb0c0d7824 */ /* 0x000fe200078e020d */
[----:B------:R-:W-:Y:S01]  /*0400*/  SHF.R.U64 R3, R4, 0x1b, R11 ;  /* 0x0000001b04037819 */ /* 0x000fe2000000120b */
[----:B------:R-:W-:Y:S01]  /*0410*/  IMAD R17, R9, -0x6b2fb645, R10 ;  /* 0x94d049bb09117824 */ /* 0x000fe200078e020a */
[----:B------:R-:W-:Y:S01]  /*0420*/  LOP3.LUT R7, R7, R8, RZ, 0x3c, !PT ;  /* 0x0000000807077212 */ /* 0x000fe200078e3cff */
[----:B------:R-:W-:Y:S01]  /*0430*/  IMAD.WIDE.U32 R8, R9, 0x133111eb, RZ ;  /* 0x133111eb09087825 */ /* 0x000fe200078e00ff */
[----:B------:R-:W-:-:S02]  /*0440*/  LOP3.LUT R5, R5, R6, RZ, 0x3c, !PT ;  /* 0x0000000605057212 */ /* 0x000fc400078e3cff */
[----:B------:R-:W-:Y:S01]  /*0450*/  LOP3.LUT R3, R3, R4, RZ, 0x3c, !PT ;  /* 0x0000000403037212 */ /* 0x000fe200078e3cff */
[----:B------:R-:W-:Y:S01]  /*0460*/  IMAD R4, R7, 0x133111eb, RZ ;  /* 0x133111eb07047824 */ /* 0x000fe200078e02ff */
[----:B------:R-:W-:Y:S01]  /*0470*/  SHF.R.U32.HI R10, RZ, 0x1b, R11 ;  /* 0x0000001bff0a7819 */ /* 0x000fe2000001160b */
[----:B------:R-:W-:-:S04]  /*0480*/  IMAD.WIDE.U32 R6, R12, 0x133111eb, RZ ;  /* 0x133111eb0c067825 */ /* 0x000fc800078e00ff */
[C---:B------:R-:W-:Y:S02]  /*0490*/  IMAD R19, R5.reuse, -0x6b2fb645, R4 ;  /* 0x94d049bb05137824 */ /* 0x040fe400078e0204 */
[----:B------:R-:W-:-:S04]  /*04a0*/  IMAD.WIDE.U32 R4, R5, 0x133111eb, RZ ;  /* 0x133111eb05047825 */ /* 0x000fc800078e00ff */
[----:B------:R-:W-:Y:S02]  /*04b0*/  IMAD.IADD R15, R7, 0x1, R13 ;  /* 0x00000001070f7824 */ /* 0x000fe400078e020d */
[----:B------:R-:W-:Y:S02]  /*04c0*/  IMAD.IADD R13, R9, 0x1, R17 ;  /* 0x00000001090d7824 */ /* 0x000fe400078e0211 */
[----:B------:R-:W-:Y:S01]  /*04d0*/  IMAD.IADD R9, R5, 0x1, R19 ;  /* 0x0000000105097824 */ /* 0x000fe200078e0213 */
[----:B------:R-:W-:Y:S02]  /*04e0*/  LOP3.LUT R5, R10, R11, RZ, 0x3c, !PT ;  /* 0x0000000b0a057212 */ /* 0x000fe400078e3cff */
[----:B------:R-:W-:Y:S02]  /*04f0*/  CS2R R10, SRZ ;  /* 0x00000000000a7805 */ /* 0x000fe4000001ff00 */
[----:B------:R-:W-:Y:S02]  /*0500*/  SHF.R.U32.HI R22, RZ, 0x1f, R15 ;  /* 0x0000001fff167819 */ /* 0x000fe4000001160f */
[----:B------:R-:W-:-:S02]  /*0510*/  SHF.R.U64 R7, R4, 0x1f, R9 ;  /* 0x0000001f04077819 */ /* 0x000fc40000001209 */
[----:B------:R-:W-:Y:S02]  /*0520*/  SHF.R.U32.HI R16, RZ, 0x1f, R13 ;  /* 0x0000001fff107819 */ /* 0x000fe4000001160d */
[----:B------:R-:W-:Y:S01]  /*0530*/  LOP3.LUT R32, R7, R4, RZ, 0x3c, !PT ;  /* 0x0000000407207212 */ /* 0x000fe200078e3cff */
[----:B------:R-:W-:Y:S01]  /*0540*/  IMAD R4, R5, 0x133111eb, RZ ;  /* 0x133111eb05047824 */ /* 0x000fe200078e02ff */
[----:B------:R-:W-:Y:S02]  /*0550*/  SHF.R.U64 R23, R6, 0x1f, R15 ;  /* 0x0000001f06177819 */ /* 0x000fe4000000120f */
[----:B------:R-:W-:Y:S01]  /*0560*/  SHF.R.U64 R17, R8, 0x1f, R13 ;  /* 0x0000001f08117819 */ /* 0x000fe2000000120d */
[----:B------:R-:W-:Y:S01]  /*0570*/  IMAD R21, R3, -0x6b2fb645, R4 ;  /* 0x94d049bb03157824 */ /* 0x000fe200078e0204 */
[----:B------:R-:W-:Y:S02]  /*0580*/  SHF.R.U32.HI R33, RZ, 0x1f, R9 ;  /* 0x0000001fff217819 */ /* 0x000fe40000011609 */
[----:B------:R-:W-:-:S02]  /*0590*/  LOP3.LUT R22, R22, R15, RZ, 0x3c, !PT ;  /* 0x0000000f16167212 */ /* 0x000fc400078e3cff */
[----:B------:R-:W-:Y:S02]  /*05a0*/  CS2R R14, SRZ ;  /* 0x00000000000e7805 */ /* 0x000fe4000001ff00 */
[----:B------:R-:W-:Y:S02]  /*05b0*/  LOP3.LUT R16, R16, R13, RZ, 0x3c, !PT ;  /* 0x0000000d10107212 */ /* 0x000fe400078e3cff */
[----:B------:R-:W-:Y:S02]  /*05c0*/  CS2R R12, SRZ ;  /* 0x00000000000c7805 */ /* 0x000fe4000001ff00 */
[----:B------:R-:W-:Y:S02]  /*05d0*/  LOP3.LUT R23, R23, R6, RZ, 0x3c, !PT ;  /* 0x0000000617177212 */ /* 0x000fe400078e3cff */
[----:B------:R-:W-:Y:S02]  /*05e0*/  LOP3.LUT R17, R17, R8, RZ, 0x3c, !PT ;  /* 0x0000000811117212 */ /* 0x000fe400078e3cff */
[----:B------:R-:W-:Y:S01]  /*05f0*/  LOP3.LUT R33, R33, R9, RZ, 0x3c, !PT ;  /* 0x0000000921217212 */ /* 0x000fe200078e3cff */
[----:B-1----:R-:W-:Y:S06]  /*0600*/  BRA.U !UP0, `(.L_x_0) ;  /* 0x0000001108d87547 */ /* 0x002fec000b800000 */
[----:B------:R-:W-:Y:S01]  /*0610*/  UISETP.NE.AND UP0, UPT, UR4, 0x1, UPT ;  /* 0x000000010400788c */ /* 0x000fe2000bf05270 */
[----:B------:R-:W-:Y:S02]  /*0620*/  CS2R R14, SRZ ;  /* 0x00000000000e7805 */ /* 0x000fe4000001ff00 */
[----:B------:R-:W-:Y:S02]  /*0630*/  CS2R R12, SRZ ;  /* 0x00000000000c7805 */ /* 0x000fe4000001ff00 */
[----:B------:R-:W-:-:S04]  /*0640*/  CS2R R10, SRZ ;  /* 0x00000000000a7805 */ /* 0x000fc8000001ff00 */
[----:B------:R-:W-:Y:S05]  /*0650*/  BRA.U !UP0, `(.L_x_1) ;  /* 0x0000001108187547 */ /* 0x000fea000b800000 */
[----:B------:R-:W-:Y:S01]  /*0660*/  IADD3 R9, P0, PT, R0, 0x7c746c69, RZ ;  /* 0x7c746c6900097810 */ /* 0x000fe20007f1e0ff */
[----:B------:R-:W-:-:S03]  /*0670*/  ULOP3.LUT UR4, UR4, 0x7ffffffe, URZ, 0xc0, !UPT ;  /* 0x7ffffffe04047892 */ /* 0x000fc6000f8ec0ff */
[----:B------:R-:W-:Y:S01]  /*0680*/  IADD3.X R6, PT, PT, R2, 0x1715609f, RZ, P0, !PT ;  /* 0x1715609f02067810 */ /* 0x000fe200007fe4ff */
[----:B------:R-:W-:Y:S01]  /*0690*/  UIADD3 UR4, UPT, UPT, -UR4, URZ, URZ ;  /* 0x000000ff04047290 */ /* 0x000fe2000fffe1ff */
[----:B------:R-:W-:Y:S02]  /*06a0*/  IADD3 R7, P0, PT, R0, -0x4411782, RZ ;  /* 0xfbbee87e00077810 */ /* 0x000fe40007f1e0ff */
[----:B------:R-:W-:Y:S02]  /*06b0*/  SHF.R.U64 R18, R9, 0x1e, R6 ;  /* 0x0000001e09127819 */ /* 0x000fe40000001206 */
[----:B------:R-:W-:Y:S02]  /*06c0*/  IADD3.X R24, PT, PT, R2, -0x4ab325a8, RZ, P0, !PT ;  /* 0xb54cda5802187810 */ /* 0x000fe400007fe4ff */
[----:B------:R-:W-:Y:S02]  /*06d0*/  IADD3 R5, P0, PT, R0, 0x7b096493, RZ ;  /* 0x7b09649300057810 */ /* 0x000fe40007f1e0ff */
[----:B------:R-:W-:-:S02]  /*06e0*/  SHF.R.U64 R14, R7, 0x1e, R24 ;  /* 0x0000001e070e7819 */ /* 0x000fc40000001218 */
[----:B------:R-:W-:Y:S02]  /*06f0*/  IADD3.X R20, PT, PT, R2, 0x53845412, RZ, P0, !PT ;  /* 0x5384541202147810 */ /* 0x000fe400007fe4ff */
[----:B------:R-:W-:Y:S02]  /*0700*/  IADD3 R8, P0, PT, R0, -0x5ac1f58, RZ ;  /* 0xfa53e0a800087810 */ /* 0x000fe40007f1e0ff */
[----:B------:R-:W-:Y:S02]  /*0710*/  SHF.R.U32.HI R4, RZ, 0x1e, R6 ;  /* 0x0000001eff047819 */ /* 0x000fe40000011606 */
[----:B------:R-:W-:Y:S02]  /*0720*/  LOP3.LUT R14, R14, R7, RZ, 0x3c, !PT ;  /* 0x000000070e0e7212 */ /* 0x000fe400078e3cff */
[----:B------:R-:W-:Y:S01]  /*0730*/  IADD3.X R7, PT, PT, R2, -0xe443235, RZ, P0, !PT ;  /* 0xf1bbcdcb02077810 */ /* 0x000fe200007fe4ff */
[----:B------:R-:W-:Y:S01]  /*0740*/  IMAD.WIDE.U32 R2, R3, 0x133111eb, RZ ;  /* 0x133111eb03027825 */ /* 0x000fe200078e00ff */
[----:B------:R-:W-:-:S02]  /*0750*/  LOP3.LUT R18, R18, R9, RZ, 0x3c, !PT ;  /* 0x0000000912127212 */ /* 0x000fc400078e3cff */
[--C-:B------:R-:W-:Y:S01]  /*0760*/  SHF.R.U32.HI R9, RZ, 0x1e, R20.reuse ;  /* 0x0000001eff097819 */ /* 0x100fe20000011614 */
[----:B------:R-:W-:Y:S01]  /*0770*/  IMAD.IADD R21, R3, 0x1, R21 ;  /* 0x0000000103157824 */ /* 0x000fe200078e0215 */
[----:B------:R-:W-:Y:S02]  /*0780*/  LOP3.LUT R4, R4, R6, RZ, 0x3c, !PT ;  /* 0x0000000604047212 */ /* 0x000fe400078e3cff */
[----:B------:R-:W-:Y:S02]  /*0790*/  SHF.R.U64 R6, R5, 0x1e, R20 ;  /* 0x0000001e05067819 */ /* 0x000fe40000001214 */
[----:B------:R-:W-:Y:S02]  /*07a0*/  SHF.R.U32.HI R0, RZ, 0x1e, R7 ;  /* 0x0000001eff007819 */ /* 0x000fe40000011607 */
[----:B------:R-:W-:Y:S02]  /*07b0*/  LOP3.LUT R3, R9, R20, RZ, 0x3c, !PT ;  /* 0x0000001409037212 */ /* 0x000fe400078e3cff */
[----:B------:R-:W-:-:S02]  /*07c0*/  SHF.R.U32.HI R15, RZ, 0x1e, R24 ;  /* 0x0000001eff0f7819 */ /* 0x000fc40000011618 */
[----:B------:R-:W-:Y:S01]  /*07d0*/  LOP3.LUT R6, R6, R5, RZ, 0x3c, !PT ;  /* 0x0000000506067212 */ /* 0x000fe200078e3cff */
[----:B------:R-:W-:Y:S01]  /*07e0*/  IMAD R27, R3, 0x1ce4e5b9, RZ ;  /* 0x1ce4e5b9031b7824 */ /* 0x000fe200078e02ff */
[----:B------:R-:W-:Y:S02]  /*07f0*/  SHF.R.U64 R5, R8, 0x1e, R7 ;  /* 0x0000001e08057819 */ /* 0x000fe40000001207 */
[----:B------:R-:W-:Y:S01]  /*0800*/  LOP3.LUT R0, R0, R7, RZ, 0x3c, !PT ;  /* 0x0000000700007212 */ /* 0x000fe200078e3cff */
[----:B------:R-:W-:Y:S01]  /*0810*/  IMAD R7, R4, 0x1ce4e5b9, RZ ;  /* 0x1ce4e5b904077824 */ /* 0x000fe200078e02ff */
[----:B------:R-:W-:Y:S01]  /*0820*/  LOP3.LUT R15, R15, R24, RZ, 0x3c, !PT ;  /* 0x000000180f0f7212 */ /* 0x000fe200078e3cff */
[----:B------:R-:W-:Y:S01]  /*0830*/  IMAD R27, R6, -0x40a7b893, R27 ;  /* 0xbf58476d061b7824 */ /* 0x000fe200078e021b */
[----:B------:R-:W-:Y:S01]  /*0840*/  LOP3.LUT R5, R5, R8, RZ, 0x3c, !PT ;  /* 0x0000000805057212 */ /* 0x000fe200078e3cff */
[----:B------:R-:W-:Y:S01]  /*0850*/  IMAD R0, R0, 0x1ce4e5b9, RZ ;  /* 0x1ce4e5b900007824 */ /* 0x000fe200078e02ff */
[----:B------:R-:W-:Y:S01]  /*0860*/  SHF.R.U64 R9, R2, 0x1f, R21 ;  /* 0x0000001f02097819 */ /* 0x000fe20000001215 */
[----:B------:R-:W-:-:S02]  /*0870*/  IMAD R3, R18, -0x40a7b893, R7 ;  /* 0xbf58476d12037824 */ /* 0x000fc400078e0207 */
[----:B------:R-:W-:Y:S01]  /*0880*/  IMAD R15, R15, 0x1ce4e5b9, RZ ;  /* 0x1ce4e5b90f0f7824 */ /* 0x000fe200078e02ff */
[----:B------:R-:W-:Y:S01]  /*0890*/  LOP3.LUT R9, R9, R2, RZ, 0x3c, !PT ;  /* 0x0000000209097212 */ /* 0x000fe200078e3cff */
[----:B------:R-:W-:-:S04]  /*08a0*/  IMAD.WIDE.U32 R6, R6, 0x1ce4e5b9, RZ ;  /* 0x1ce4e5b906067825 */ /* 0x000fc800078e00ff */
[----:B------:R-:W-:-:S04]  /*08b0*/  IMAD.WIDE.U32 R18, R18, 0x1ce4e5b9, RZ ;  /* 0x1ce4e5b912127825 */ /* 0x000fc800078e00ff */
[C---:B------:R-:W-:Y:S02]  /*08c0*/  IMAD R29, R5.reuse, -0x40a7b893, R0 ;  /* 0xbf58476d051d7824 */ /* 0x040fe400078e0200 */
[----:B------:R-:W-:-:S04]  /*08d0*/  IMAD.WIDE.U32 R4, R5, 0x1ce4e5b9, RZ ;  /* 0x1ce4e5b905047825 */ /* 0x000fc800078e00ff */
[C---:B------:R-:W-:Y:S02]  /*08e0*/  IMAD R25, R14.reuse, -0x40a7b893, R15 ;  /* 0xbf58476d0e197824 */ /* 0x040fe400078e020f */
[----:B------:R-:W-:Y:S02]  /*08f0*/  IMAD.IADD R7, R7, 0x1, R27 ;  /* 0x0000000107077824 */ /* 0x000fe400078e021b */
[----:B------:R-:W-:-:S04]  /*0900*/  IMAD.WIDE.U32 R14, R14, 0x1ce4e5b9, RZ ;  /* 0x1ce4e5b90e0e7825 */ /* 0x000fc800078e00ff */
[----:B------:R-:W-:Y:S02]  /*0910*/  IMAD.IADD R19, R19, 0x1, R3 ;  /* 0x0000000113137824 */ /* 0x000fe400078e0203 */
[----:B------:R-:W-:Y:S01]  /*0920*/  IMAD.IADD R3, R5, 0x1, R29 ;  /* 0x0000000105037824 */ /* 0x000fe200078e021d */
[----:B------:R-:W-:Y:S01]  /*0930*/  SHF.R.U64 R5, R6, 0x1b, R7 ;  /* 0x0000001b06057819 */ /* 0x000fe20000001207 */
[----:B------:R-:W-:Y:S01]  /*0940*/  IMAD.IADD R15, R15, 0x1, R25 ;  /* 0x000000010f0f7824 */ /* 0x000fe200078e0219 */
[----:B------:R-:W-:Y:S02]  /*0950*/  SHF.R.U32.HI R8, RZ, 0x1b, R19 ;  /* 0x0000001bff087819 */ /* 0x000fe40000011613 */
[----:B------:R-:W-:Y:S02]  /*0960*/  SHF.R.U64 R25, R4, 0x1b, R3 ;  /* 0x0000001b04197819 */ /* 0x000fe40000001203 */
[----:B------:R-:W-:Y:S02]  /*0970*/  LOP3.LUT R5, R5, R6, RZ, 0x3c, !PT ;  /* 0x0000000605057212 */ /* 0x000fe400078e3cff */
[----:B------:R-:W-:-:S02]  /*0980*/  SHF.R.U32.HI R6, RZ, 0x1b, R15 ;  /* 0x0000001bff067819 */ /* 0x000fc4000001160f */
[----:B------:R-:W-:Y:S02]  /*0990*/  SHF.R.U64 R29, R18, 0x1b, R19 ;  /* 0x0000001b121d7819 */ /* 0x000fe40000001213 */
[----:B------:R-:W-:Y:S02]  /*09a0*/  LOP3.LUT R2, R25, R4, RZ, 0x3c, !PT ;  /* 0x0000000419027212 */ /* 0x000fe400078e3cff */
[----:B------:R-:W-:Y:S02]  /*09b0*/  SHF.R.U64 R27, R14, 0x1b, R15 ;  /* 0x0000001b0e1b7819 */ /* 0x000fe4000000120f */
[----:B------:R-:W-:Y:S02]  /*09c0*/  SHF.R.U32.HI R4, RZ, 0x1b, R7 ;  /* 0x0000001bff047819 */ /* 0x000fe40000011607 */
[----:B------:R-:W-:Y:S02]  /*09d0*/  LOP3.LUT R19, R8, R19, RZ, 0x3c, !PT ;  /* 0x0000001308137212 */ /* 0x000fe400078e3cff */
[----:B------:R-:W-:-:S02]  /*09e0*/  LOP3.LUT R15, R6, R15, RZ, 0x3c, !PT ;  /* 0x0000000f060f7212 */ /* 0x000fc400078e3cff */
[----:B------:R-:W-:Y:S01]  /*09f0*/  SHF.R.U32.HI R0, RZ, 0x1b, R3 ;  /* 0x0000001bff007819 */ /* 0x000fe20000011603 */
[----:B------:R-:W-:Y:S01]  /*0a00*/  IMAD R19, R19, 0x133111eb, RZ ;  /* 0x133111eb13137824 */ /* 0x000fe200078e02ff */
[----:B------:R-:W-:Y:S01]  /*0a10*/  LOP3.LUT R18, R29, R18, RZ, 0x3c, !PT ;  /* 0x000000121d127212 */ /* 0x000fe200078e3cff */
[----:B------:R-:W-:Y:S01]  /*0a20*/  IMAD R25, R15, 0x133111eb, RZ ;  /* 0x133111eb0f197824 */ /* 0x000fe200078e02ff */
[----:B------:R-:W-:Y:S02]  /*0a30*/  LOP3.LUT R7, R4, R7, RZ, 0x3c, !PT ;  /* 0x0000000704077212 */ /* 0x000fe400078e3cff */
[----:B------:R-:W-:Y:S01]  /*0a40*/  LOP3.LUT R14, R27, R14, RZ, 0x3c, !PT ;  /* 0x0000000e1b0e7212 */ /* 0x000fe200078e3cff */
[----:B------:R-:W-:Y:S01]  /*0a50*/  IMAD R15, R18, -0x6b2fb645, R19 ;  /* 0x94d049bb120f7824 */ /* 0x000fe200078e0213 */
[----:B------:R-:W-:Y:S01]  /*0a60*/  LOP3.LUT R3, R0, R3, RZ, 0x3c, !PT ;  /* 0x0000000300037212 */ /* 0x000fe200078e3cff */
[----:B------:R-:W-:Y:S01]  /*0a70*/  IMAD R0, R7, 0x133111eb, RZ ;  /* 0x133111eb07007824 */ /* 0x000fe200078e02ff */
[----:B------:R-:W-:Y:S01]  /*0a80*/  SHF.R.U32.HI R8, RZ, 0x1f, R21 ;  /* 0x0000001fff087819 */ /* 0x000fe20000011615 */
[----:B------:R-:W-:-:S02]  /*0a90*/  IMAD R19, R14, -0x6b2fb645, R25 ;  /* 0x94d049bb0e137824 */ /* 0x000fc400078e0219 */
[----:B------:R-:W-:Y:S01]  /*0aa0*/  IMAD.WIDE.U32 R6, R14, 0x133111eb, RZ ;  /* 0x133111eb0e067825 */ /* 0x000fe200078e00ff */
[----:B------:R-:W-:-:S03]  /*0ab0*/  LOP3.LUT R8, R8, R21, RZ, 0x3c, !PT ;  /* 0x0000001508087212 */ /* 0x000fc600078e3cff */
[----:B------:R-:W-:Y:S02]  /*0ac0*/  IMAD R3, R3, 0x133111eb, RZ ;  /* 0x133111eb03037824 */ /* 0x000fe400078e02ff */
[----:B------:R-:W-:-:S04]  /*0ad0*/  IMAD.WIDE.U32 R28, R18, 0x133111eb, RZ ;  /* 0x133111eb121c7825 */ /* 0x000fc800078e00ff */
[----:B------:R-:W-:Y:S02]  /*0ae0*/  IMAD R25, R5, -0x6b2fb645, R0 ;  /* 0x94d049bb05197824 */ /* 0x000fe400078e0200 */
[----:B------:R-:W-:Y:S02]  /*0af0*/  IMAD.IADD R19, R7, 0x1, R19 ;  /* 0x0000000107137824 */ /* 0x000fe400078e0213 */
[----:B------:R-:W-:-:S03]  /*0b00*/  IMAD.WIDE.U32 R4, R5, 0x133111eb, RZ ;  /* 0x133111eb05047825 */ /* 0x000fc600078e00ff */
[----:B------:R-:W-:Y:S01]  /*0b10*/  SHF.R.U64 R31, R6, 0x1f, R19 ;  /* 0x0000001f061f7819 */ /* 0x000fe20000001213 */
[----:B------:R-:W-:Y:S01]  /*0b20*/  IMAD.IADD R15, R29, 0x1, R15 ;  /* 0x000000011d0f7824 */ /* 0x000fe200078e020f */
[----:B------:R-:W-:Y:S01]  /*0b30*/  SHF.R.U32.HI R30, RZ, 0x1f, R19 ;  /* 0x0000001fff1e7819 */ /* 0x000fe20000011613 */
[C---:B------:R-:W-:Y:S01]  /*0b40*/  IMAD R27, R2.reuse, -0x6b2fb645, R3 ;  /* 0x94d049bb021b7824 */ /* 0x040fe200078e0203 */
[----:B------:R-:W-:Y:S01]  /*0b50*/  LOP3.LUT R31, R31, R6, RZ, 0x3c, !PT ;  /* 0x000000061f1f7212 */ /* 0x000fe200078e3cff */
[----:B------:R-:W-:Y:S01]  /*0b60*/  IMAD.WIDE.U32 R2, R2, 0x133111eb, RZ ;  /* 0x133111eb02027825 */ /* 0x000fe200078e00ff */
[--C-:B------:R-:W-:Y:S02]  /*0b70*/  SHF.R.U64 R21, R28, 0x1f, R15.reuse ;  /* 0x0000001f1c157819 */ /* 0x100fe4000000120f */
[----:B------:R-:W-:Y:S01]  /*0b80*/  SHF.R.U32.HI R0, RZ, 0x1f, R15 ;  /* 0x0000001fff007819 */ /* 0x000fe2000001160f */
[----:B------:R-:W-:Y:S01]  /*0b90*/  IMAD.IADD R5, R5, 0x1, R25 ;  /* 0x0000000105057824 */ /* 0x000fe200078e0219 */
[----:B------:R-:W-:Y:S01]  /*0ba0*/  LOP3.LUT R28, R21, R28, RZ, 0x3c, !PT ;  /* 0x0000001c151c7212 */ /* 0x000fe200078e3cff */
[----:B------:R-:W-:Y:S01]  /*0bb0*/  IMAD.IADD R3, R3, 0x1, R27 ;  /* 0x0000000103037824 */ /* 0x000fe200078e021b */
[----:B------:R-:W-:-:S02]  /*0bc0*/  LOP3.LUT R30, R30, R19, RZ, 0x3c, !PT ;  /* 0x000000131e1e7212 */ /* 0x000fc400078e3cff */
[--C-:B------:R-:W-:Y:S02]  /*0bd0*/  SHF.R.U32.HI R6, RZ, 0x1f, R5.reuse ;  /* 0x0000001fff067819 */ /* 0x100fe40000011605 */
[----:B------:R-:W-:Y:S02]  /*0be0*/  SHF.R.U64 R7, R4, 0x1f, R5 ;  /* 0x0000001f04077819 */ /* 0x000fe40000001205 */
[--C-:B------:R-:W-:Y:S02]  /*0bf0*/  SHF.R.U64 R21, R2, 0x1f, R3.reuse ;  /* 0x0000001f02157819 */ /* 0x100fe40000001203 */
[----:B------:R-:W-:Y:S02]  /*0c00*/  SHF.R.U32.HI R20, RZ, 0x1f, R3 ;  /* 0x0000001fff147819 */ /* 0x000fe40000011603 */
[----:B------:R-:W-:Y:S02]  /*0c10*/  LOP3.LUT R6, R6, R5, RZ, 0x3c, !PT ;  /* 0x0000000506067212 */ /* 0x000fe400078e3cff */
[----:B------:R-:W-:-:S02]  /*0c20*/  LOP3.LUT R5, R0, R15, RZ, 0x3c, !PT ;  /* 0x0000000f00057212 */ /* 0x000fc400078e3cff */
[----:B------:R-:W-:Y:S02]  /*0c30*/  CS2R R14, SRZ ;  /* 0x00000000000e7805 */ /* 0x000fe4000001ff00 */
[----:B------:R-:W-:Y:S02]  /*0c40*/  LOP3.LUT R7, R7, R4, RZ, 0x3c, !PT ;  /* 0x0000000407077212 */ /* 0x000fe400078e3cff */
[----:B------:R-:W-:Y:S02]  /*0c50*/  LOP3.LUT R21, R21, R2, RZ, 0x3c, !PT ;  /* 0x0000000215157212 */ /* 0x000fe400078e3cff */
[----:B------:R-:W-:-:S07]  /*0c60*/  LOP3.LUT R20, R20, R3, RZ, 0x3c, !PT ;  /* 0x0000000314147212 */ /* 0x000fce00078e3cff */
.L_x_7:
[----:B------:R-:W-:Y:S01]  /*0c70*/  IMAD R25, R16, 0x5, RZ ;  /* 0x0000000510197824 */ /* 0x000fe200078e02ff */
[C---:B------:R-:W-:Y:S01]  /*0c80*/  SHF.L.U64.HI R4, R17.reuse, 0xb, R16 ;  /* 0x0000000b11047819 */ /* 0x040fe20000010210 */
[----:B------:R-:W-:Y:S01]  /*0c90*/  IMAD.WIDE.U32 R2, R17, 0x5, RZ ;  /* 0x0000000511027825 */ /* 0x000fe200078e00ff */
[----:B------:R-:W-:Y:S01]  /*0ca0*/  UIADD3 UR4, UPT, UPT, UR4, 0x2, URZ ;  /* 0x0000000204047890 */ /* 0x000fe2000fffe0ff */
[----:B------:R-:W-:Y:S01]  /*0cb0*/  BSSY.RECONVERGENT B0, `(.L_x_2) ;  /* 0x000004c000007945 */ /* 0x000fe20003800200 */
[----:B------:R-:W-:Y:S01]  /*0cc0*/  LOP3.LUT R34, R28, R31, R17, 0x96, !PT ;  /* 0x0000001f1c227212 */ /* 0x000fe200078e9611 */
[----:B------:R-:W-:Y:S01]  /*0cd0*/  IMAD.IADD R25, R3, 0x1, R25 ;  /* 0x0000000103197824 */ /* 0x000fe200078e0219 */
[----:B------:R-:W-:Y:S01]  /*0ce0*/  UISETP.NE.AND UP0, UPT, UR4, URZ, UPT ;  /* 0x000000ff0400728c */ /* 0x000fe2000bf05270 */
[----:B------:R-:W-:Y:S01]  /*0cf0*/  IMAD.MOV.U32 R18, RZ, RZ, -0x3d70a3db ;  /* 0xc28f5c25ff127424 */ /* 0x000fe200078e00ff */
[----:B------:R-:W-:Y:S01]  /*0d00*/  LOP3.LUT R26, R32, R23, RZ, 0x3c, !PT ;  /* 0x00000017201a7212 */ /* 0x000fe200078e3cff */
[----:B------:R-:W-:Y:S01]  /*0d10*/  IMAD.MOV.U32 R19, RZ, RZ, -0x70a3d70b ;  /* 0x8f5c28f5ff137424 */ /* 0x000fe200078e00ff */
[----:B------:R-:W-:-:S02]  /*0d20*/  SHF.L.W.U32.HI R0, R2, 0x7, R25 ;  /* 0x0000000702007819 */ /* 0x000fc40000010e19 */
[----:B------:R-:W-:Y:S02]  /*0d30*/  SHF.L.W.U32.HI R25, R25, 0x7, R2 ;  /* 0x0000000719197819 */ /* 0x000fe40000010e02 */
[----:B------:R-:W-:Y:S01]  /*0d40*/  LOP3.LUT R27, R33, R22, RZ, 0x3c, !PT ;  /* 0x00000016211b7212 */ /* 0x000fe200078e3cff */
[----:B------:R-:W-:Y:S01]  /*0d50*/  IMAD R0, R0, -0x28f5c28f, RZ ;  /* 0xd70a3d7100007824 */ /* 0x000fe200078e02ff */
[----:B------:R-:W-:Y:S01]  /*0d60*/  LOP3.LUT R29, R5, R30, R16, 0x96, !PT ;  /* 0x0000001e051d7212 */ /* 0x000fe200078e9610 */
[----:B------:R-:W-:Y:S01]  /*0d70*/  IMAD.WIDE.U32 R2, R25, -0x28f5c28f, R18 ;  /* 0xd70a3d7119027825 */ /* 0x000fe200078e0012 */
[----:B------:R-:W-:-:S03]  /*0d80*/  LOP3.LUT R24, R8, R5, RZ, 0x3c, !PT ;  /* 0x0000000508187212 */ /* 0x000fc600078e3cff */
[----:B------:R-:W-:Y:S01]  /*0d90*/  IMAD R25, R25, 0xa3d70a3, R0 ;  /* 0x0a3d70a319197824 */ /* 0x000fe200078e0200 */
[----:B------:R-:W-:-:S03]  /*0da0*/  LOP3.LUT R0, R21, R9, RZ, 0x3c, !PT ;  /* 0x0000000915007212 */ /* 0x000fc600078e3cff */
[----:B------:R-:W-:Y:S01]  /*0db0*/  IMAD.IADD R3, R3, 0x1, R25 ;  /* 0x0000000103037824 */ /* 0x000fe200078e0219 */
[----:B------:R-:W-:Y:S01]  /*0dc0*/  LOP3.LUT R25, R20, R8, RZ, 0x3c, !PT ;  /* 0x0000000814197212 */ /* 0x000fe200078e3cff */
[----:B------:R-:W-:-:S03]  /*0dd0*/  IMAD.SHL.U32 R20, R17, 0x800, RZ ;  /* 0x0000080011147824 */ /* 0x000fc600078e00ff */
[----:B------:R-:W-:Y:S02]  /*0de0*/  SHF.R.W.U32 R21, R2, 0x2, R3 ;  /* 0x0000000202157819 */ /* 0x000fe40000001e03 */
[----:B------:R-:W-:Y:S02]  /*0df0*/  SHF.R.W.U32 R2, R3, 0x2, R2 ;  /* 0x0000000203027819 */ /* 0x000fe40000001e02 */
[----:B------:R-:W-:Y:S02]  /*0e00*/  ISETP.GT.U32.AND P0, PT, R21, -0xa3d70a5, PT ;  /* 0xf5c28f5b1500780c */ /* 0x000fe40003f04070 */
[----:B------:R-:W-:Y:S02]  /*0e10*/  LOP3.LUT R3, R0, R7, R20, 0x96, !PT ;  /* 0x0000000700037212 */ /* 0x000fe400078e9614 */
[----:B------:R-:W-:Y:S02]  /*0e20*/  ISETP.GT.U32.AND.EX P0, PT, R2, 0x28f5c28, PT, P0 ;  /* 0x028f5c280200780c */ /* 0x000fe40003f04100 */
[----:B------:R-:W-:-:S02]  /*0e30*/  LOP3.LUT R4, R25, R6, R4, 0x96, !PT ;  /* 0x0000000619047212 */ /* 0x000fc400078e9604 */
[----:B------:R-:W-:Y:S02]  /*0e40*/  SHF.L.W.U32.HI R21, R0, 0x15, R25 ;  /* 0x0000001500157819 */ /* 0x000fe40000010e19 */
[----:B------:R-:W-:Y:S02]  /*0e50*/  SHF.L.W.U32.HI R20, R25, 0x15, R0 ;  /* 0x0000001519147819 */ /* 0x000fe40000010e00 */
[----:B------:R-:W-:Y:S02]  /*0e60*/  LOP3.LUT R2, R9, R28, RZ, 0x3c, !PT ;  /* 0x0000001c09027212 */ /* 0x000fe400078e3cff */
[----:B------:R-:W-:Y:S02]  /*0e70*/  LOP3.LUT R25, R31, R17, RZ, 0x3c, !PT ;  /* 0x000000111f197212 */ /* 0x000fe400078e3cff */
[----:B------:R-:W-:Y:S02]  /*0e80*/  LOP3.LUT R28, R16, R33, R22, 0x96, !PT ;  /* 0x00000021101c7212 */ /* 0x000fe400078e9616 */
[----:B------:R-:W-:-:S02]  /*0e90*/  LOP3.LUT R17, R17, R32, R23, 0x96, !PT ;  /* 0x0000002011117212 */ /* 0x000fc400078e9617 */
[----:B------:R-:W-:Y:S02]  /*0ea0*/  LOP3.LUT R0, R30, R16, RZ, 0x3c, !PT ;  /* 0x000000101e007212 */ /* 0x000fe400078e3cff */
[----:B------:R-:W-:Y:S02]  /*0eb0*/  LOP3.LUT R23, R23, R7, RZ, 0x3c, !PT ;  /* 0x0000000717177212 */ /* 0x000fe400078e3cff */
[----:B------:R-:W-:Y:S01]  /*0ec0*/  LOP3.LUT R22, R22, R6, RZ, 0x3c, !PT ;  /* 0x0000000616167212 */ /* 0x000fe200078e3cff */
[----:B------:R-:W-:Y:S06]  /*0ed0*/  @!P0 BRA `(.L_x_3) ;  /* 0x0000000000a48947 */ /* 0x000fec0003800000 */
[C---:B------:R-:W-:Y:S01]  /*0ee0*/  IMAD R35, R28.reuse, 0x5, RZ ;  /* 0x000000051c237824 */ /* 0x040fe200078e02ff */
[C---:B------:R-:W-:Y:S01]  /*0ef0*/  SHF.L.U64.HI R5, R17.reuse, 0xb, R28 ;  /* 0x0000000b11057819 */ /* 0x040fe2000001021c */
[----:B------:R-:W-:Y:S01]  /*0f00*/  IMAD.WIDE.U32 R36, R17, 0x5, RZ ;  /* 0x0000000511247825 */ /* 0x000fe200078e00ff */
[----:B------:R-:W-:Y:S02]  /*0f10*/  LOP3.LUT R28, R28, R33, R6, 0x96, !PT ;  /* 0x000000211c1c7212 */ /* 0x000fe400078e9606 */
[----:B------:R-:W-:Y:S01]  /*0f20*/  LOP3.LUT R6, R33, R6, RZ, 0x3c, !PT ;  /* 0x0000000621067212 */ /* 0x000fe200078e3cff */
[----:B------:R-:W-:Y:S01]  /*0f30*/  IMAD.IADD R35, R37, 0x1, R35 ;  /* 0x0000000125237824 */ /* 0x000fe200078e0223 */
[----:B------:R-:W-:Y:S02]  /*0f40*/  LOP3.LUT R33, R0, R8, RZ, 0x3c, !PT ;  /* 0x0000000800217212 */ /* 0x000fe400078e3cff */
[----:B------:R-:W-:Y:S02]  /*0f50*/  LOP3.LUT R16, R25, R9, RZ, 0x3c, !PT ;  /* 0x0000000919107212 */ /* 0x000fe400078e3cff */
[----:B------:R-:W-:-:S02]  /*0f60*/  SHF.L.W.U32.HI R0, R36, 0x7, R35 ;  /* 0x0000000724007819 */ /* 0x000fc40000010e23 */
[----:B------:R-:W-:Y:S02]  /*0f70*/  SHF.L.W.U32.HI R8, R35, 0x7, R36 ;  /* 0x0000000723087819 */ /* 0x000fe40000010e24 */
[----:B------:R-:W-:Y:S01]  /*0f80*/  LOP3.LUT R29, R29, R30, R27, 0x96, !PT ;  /* 0x0000001e1d1d7212 */ /* 0x000fe200078e961b */
[----:B------:R-:W-:Y:S01]  /*0f90*/  IMAD R9, R0, -0x45d1745d, RZ ;  /* 0xba2e8ba300097824 */ /* 0x000fe200078e02ff */
[----:B------:R-:W-:Y:S01]  /*0fa0*/  LOP3.LUT R0, R30, R27, RZ, 0x3c, !PT ;  /* 0x0000001b1e007212 */ /* 0x000fe200078e3cff */
[----:B------:R-:W-:Y:S01]  /*0fb0*/  IMAD.SHL.U32 R30, R17, 0x800, RZ ;  /* 0x00000800111e7824 */ /* 0x000fe200078e00ff */
[----:B------:R-:W-:Y:S01]  /*0fc0*/  LOP3.LUT R34, R34, R31, R26, 0x96, !PT ;  /* 0x0000001f22227212 */ /* 0x000fe200078e961a */
[C---:B------:R-:W-:Y:S01]  /*0fd0*/  IMAD R27, R8.reuse, 0x2e8ba2e8, R9 ;  /* 0x2e8ba2e8081b7824 */ /* 0x040fe200078e0209 */
[----:B------:R-:W-:Y:S01]  /*0fe0*/  LOP3.LUT R25, R31, R26, RZ, 0x3c, !PT ;  /* 0x0000001a1f197212 */ /* 0x000fe200078e3cff */
[----:B------:R-:W-:Y:S01]  /*0ff0*/  IMAD.WIDE.U32 R8, R8, -0x45d1745d, RZ ;  /* 0xba2e8ba308087825 */ /* 0x000fe200078e00ff */
[----:B------:R-:W-:-:S02]  /*1000*/  LOP3.LUT R17, R17, R32, R7, 0x96, !PT ;  /* 0x0000002011117212 */ /* 0x000fc400078e9607 */
[----:B------:R-:W-:Y:S02]  /*1010*/  LOP3.LUT R26, R32, R7, RZ, 0x3c, !PT ;  /* 0x00000007201a7212 */ /* 0x000fe400078e3cff */
[----:B------:R-:W-:Y:S01]  /*1020*/  ISETP.GE.U32.AND P1, PT, R8, 0xa57eb51, PT ;  /* 0x0a57eb510800780c */ /* 0x000fe20003f26070 */
[----:B------:R-:W-:Y:S01]  /*1030*/  IMAD.IADD R8, R9, 0x1, R27 ;  /* 0x0000000109087824 */ /* 0x000fe200078e021b */
[----:B------:R-:W-:Y:S01]  /*1040*/  LOP3.LUT R23, R23, R3, RZ, 0x3c, !PT ;  /* 0x0000000317177212 */ /* 0x000fe200078e3cff */
[----:B------:R-:W-:Y:S01]  /*1050*/  IMAD.MOV.U32 R27, RZ, RZ, R6 ;  /* 0x000000ffff1b7224 */ /* 0x000fe200078e0006 */
[----:B------:R-:W-:Y:S02]  /*1060*/  LOP3.LUT R22, R22, R4, RZ, 0x3c, !PT ;  /* 0x0000000416167212 */ /* 0x000fe400078e3cff */
[----:B------:R-:W-:Y:S02]  /*1070*/  ISETP.GE.U32.AND.EX P1, PT, R8, 0x295fad4, PT, P1 ;  /* 0x0295fad40800780c */ /* 0x000fe40003f26110 */
[----:B------:R-:W-:-:S02]  /*1080*/  LOP3.LUT R7, R4, R5, RZ, 0x3c, !PT ;  /* 0x0000000504077212 */ /* 0x000fc400078e3cff */
[----:B------:R-:W-:Y:S02]  /*1090*/  LOP3.LUT R3, R3, R30, RZ, 0x3c, !PT ;  /* 0x0000001e03037212 */ /* 0x000fe400078e3cff */
[----:B------:R-:W-:Y:S02]  /*10a0*/  LOP3.LUT R4, R20, R2, RZ, 0x3c, !PT ;  /* 0x0000000214047212 */ /* 0x000fe400078e3cff */
[----:B------:R-:W-:Y:S02]  /*10b0*/  LOP3.LUT R9, R21, R24, RZ, 0x3c, !PT ;  /* 0x0000001815097212 */ /* 0x000fe400078e3cff */
[----:B------:R-:W-:Y:S02]  /*10c0*/  SEL R30, RZ, 0x1, P1 ;  /* 0x00000001ff1e7807 */ /* 0x000fe40000800000 */
[----:B------:R-:W-:Y:S02]  /*10d0*/  SHF.L.W.U32.HI R5, R4, 0x15, R9 ;  /* 0x0000001504057819 */ /* 0x000fe40000010e09 */
[----:B------:R-:W-:-:S02]  /*10e0*/  SHF.L.W.U32.HI R8, R9, 0x15, R4 ;  /* 0x0000001509087819 */ /* 0x000fc40000010e04 */
[----:B------:R-:W-:Y:S02]  /*10f0*/  IADD3 R13, P1, PT, R30, R13, RZ ;  /* 0x0000000d1e0d7210 */ /* 0x000fe40007f3e0ff */
[----:B------:R-:W-:Y:S01]  /*1100*/  LOP3.LUT R3, R3, R20, R2, 0x96, !PT ;  /* 0x0000001403037212 */ /* 0x000fe200078e9602 */
[----:B------:R-:W-:Y:S01]  /*1110*/  IMAD.MOV.U32 R2, RZ, RZ, R16 ;  /* 0x000000ffff027224 */ /* 0x000fe200078e0010 */
[----:B------:R-:W-:Y:S01]  /*1120*/  LOP3.LUT R4, R7, R21, R24, 0x96, !PT ;  /* 0x0000001507047212 */ /* 0x000fe200078e9618 */
[----:B------:R-:W-:Y:S02]  /*1130*/  IMAD.MOV.U32 R24, RZ, RZ, R33 ;  /* 0x000000ffff187224 */ /* 0x000fe400078e0021 */
[----:B------:R-:W-:Y:S02]  /*1140*/  IMAD.X R12, RZ, RZ, R12, P1 ;  /* 0x000000ffff0c7224 */ /* 0x000fe400008e060c */
[----:B------:R-:W-:Y:S02]  /*1150*/  IMAD.MOV.U32 R20, RZ, RZ, R8 ;  /* 0x000000ffff147224 */ /* 0x000fe400078e0008 */
[----:B------:R-:W-:-:S07]  /*1160*/  IMAD.MOV.U32 R21, RZ, RZ, R5 ;  /* 0x000000ffff157224 */ /* 0x000fce00078e0005 */
.L_x_3:
[----:B------:R-:W-:Y:S05]  /*1170*/  BSYNC.RECONVERGENT B0 ;  /* 0x0000000000007941 */ /* 0x000fea0003800200 */
.L_x_2:
[----:B------:R-:W-:Y:S01]  /*1180*/  IMAD R5, R28, 0x5, RZ ;  /* 0x000000051c057824 */ /* 0x000fe200078e02ff */
[----:B------:R-:W-:Y:S01]  /*1190*/  LOP3.LUT R8, R20, R2, RZ, 0x3c, !PT ;  /* 0x0000000214087212 */ /* 0x000fe200078e3cff */
[----:B------:R-:W-:Y:S01]  /*11a0*/  IMAD.WIDE.U32 R6, R17, 0x5, RZ ;  /* 0x0000000511067825 */ /* 0x000fe200078e00ff */
[----:B------:R-:W-:Y:S01]  /*11b0*/  LOP3.LUT R21, R21, R24, RZ, 0x3c, !PT ;  /* 0x0000001815157212 */ /* 0x000fe200078e3cff */
[----:B------:R-:W-:Y:S01]  /*11c0*/  BSSY.RECONVERGENT B0, `(.L_x_4) ;  /* 0x000004e000007945 */ /* 0x000fe20003800200 */
[----:B------:R-:W-:Y:S01]  /*11d0*/  @!P0 IADD3 R15, P2, PT, R15, 0x1, RZ ;  /* 0x000000010f0f8810 */ /* 0x000fe20007f5e0ff */
[----:B------:R-:W-:Y:S01]  /*11e0*/  IMAD.IADD R7, R7, 0x1, R5 ;  /* 0x0000000107077824 */ /* 0x000fe200078e0205 */
[----:B------:R-:W-:Y:S02]  /*11f0*/  @!P0 IADD3 R11, P3, PT, R11, 0x1, RZ ;  /* 0x000000010b0b8810 */ /* 0x000fe40007f7e0ff */
[----:B------:R-:W-:Y:S01]  /*1200*/  LOP3.LUT R33, R27, R22, RZ, 0x3c, !PT ;  /* 0x000000161b217212 */ /* 0x000fe200078e3cff */
[----:B------:R-:W-:Y:S01]  /*1210*/  @!P0 IMAD.X R14, RZ, RZ, R14, P2 ;  /* 0x000000ffff0e8224 */ /* 0x000fe200010e060e */
[----:B------:R-:W-:Y:S01]  /*1220*/  SHF.L.W.U32.HI R5, R6, 0x7, R7 ;  /* 0x0000000706057819 */ /* 0x000fe20000010e07 */
[----:B------:R-:W-:Y:S01]  /*1230*/  @!P0 IMAD.X R10, RZ, RZ, R10, P3 ;  /* 0x000000ffff0a8224 */ /* 0x000fe200018e060a */
[----:B------:R-:W-:-:S02]  /*1240*/  SHF.L.W.U32.HI R7, R7, 0x7, R6 ;  /* 0x0000000707077819 */ /* 0x000fc40000010e06 */
[----:B------:R-:W-:Y:S01]  /*1250*/  LOP3.LUT R32, R26, R23, RZ, 0x3c, !PT ;  /* 0x000000171a207212 */ /* 0x000fe200078e3cff */
[----:B------:R-:W-:Y:S01]  /*1260*/  IMAD R6, R5, -0x28f5c28f, RZ ;  /* 0xd70a3d7105067824 */ /* 0x000fe200078e02ff */
[----:B------:R-:W-:Y:S01]  /*1270*/  LOP3.LUT R31, R25, R17, RZ, 0x3c, !PT ;  /* 0x00000011191f7212 */ /* 0x000fe200078e3cff */
[C---:B------:R-:W-:Y:S01]  /*1280*/  IMAD.WIDE.U32 R18, R7.reuse, -0x28f5c28f, R18 ;  /* 0xd70a3d7107127825 */ /* 0x040fe200078e0012 */
[----:B------:R-:W-:Y:S02]  /*1290*/  LOP3.LUT R30, R0, R28, RZ, 0x3c, !PT ;  /* 0x0000001c001e7212 */ /* 0x000fe400078e3cff */
[----:B------:R-:W-:Y:S01]  /*12a0*/  SHF.L.W.U32.HI R20, R8, 0x15, R21 ;  /* 0x0000001508147819 */ /* 0x000fe20000010e15 */
[----:B------:R-:W-:Y:S01]  /*12b0*/  IMAD R5, R7, 0xa3d70a3, R6 ;  /* 0x0a3d70a307057824 */ /* 0x000fe200078e0206 */
[----:B------:R-:W-:Y:S01]  /*12c0*/  LOP3.LUT R16, R28, R33, RZ, 0x3c, !PT ;  /* 0x000000211c107212 */ /* 0x000fe200078e3cff */
[----:B------:R-:W-:Y:S01]  /*12d0*/  IMAD.SHL.U32 R7, R17, 0x800, RZ ;  /* 0x0000080011077824 */ /* 0x000fe200078e00ff */
[----:B------:R-:W-:Y:S01]  /*12e0*/  LOP3.LUT R23, R23, R3, RZ, 0x3c, !PT ;  /* 0x0000000317177212 */ /* 0x000fe200078e3cff */
[----:B------:R-:W-:Y:S01]  /*12f0*/  IMAD.IADD R5, R19, 0x1, R5 ;  /* 0x0000000113057824 */ /* 0x000fe200078e0205 */
[----:B------:R-:W-:-:S02]  /*1300*/  LOP3.LUT R22, R22, R4, RZ, 0x3c, !PT ;  /* 0x0000000416167212 */ /* 0x000fc400078e3cff */
[----:B------:R-:W-:Y:S02]  /*1310*/  LOP3.LUT R7, R8, R3, R7, 0x96, !PT ;  /* 0x0000000308077212 */ /* 0x000fe400078e9607 */
[----:B------:R-:W-:Y:S02]  /*1320*/  SHF.R.W.U32 R6, R18, 0x2, R5 ;  /* 0x0000000212067819 */ /* 0x000fe40000001e05 */
[----:B------:R-:W-:Y:S02]  /*1330*/  SHF.R.W.U32 R18, R5, 0x2, R18 ;  /* 0x0000000205127819 */ /* 0x000fe40000001e12 */
[----:B------:R-:W-:Y:S02]  /*1340*/  ISETP.GE.U32.AND P1, PT, R6, -0xa3d70a4, PT ;  /* 0xf5c28f5c0600780c */ /* 0x000fe40003f26070 */
[----:B------:R-:W-:Y:S02]  /*1350*/  SHF.L.U64.HI R6, R17, 0xb, R28 ;  /* 0x0000000b11067819 */ /* 0x000fe4000001021c */
[----:B------:R-:W-:-:S02]  /*1360*/  ISETP.GE.U32.AND.EX P1, PT, R18, 0x28f5c28, PT, P1 ;  /* 0x028f5c281200780c */ /* 0x000fc40003f26110 */
[C---:B------:R-:W-:Y:S02]  /*1370*/  LOP3.LUT R6, R21.reuse, R4, R6, 0x96, !PT ;  /* 0x0000000415067212 */ /* 0x040fe400078e9606 */
[----:B------:R-:W-:Y:S02]  /*1380*/  SHF.L.W.U32.HI R21, R21, 0x15, R8 ;  /* 0x0000001515157819 */ /* 0x000fe40000010e08 */
[----:B------:R-:W-:Y:S02]  /*1390*/  LOP3.LUT R9, R2, R34, RZ, 0x3c, !PT ;  /* 0x0000002202097212 */ /* 0x000fe400078e3cff */
[----:B------:R-:W-:Y:S02]  /*13a0*/  LOP3.LUT R8, R24, R29, RZ, 0x3c, !PT ;  /* 0x0000001d18087212 */ /* 0x000fe400078e3cff */
[----:B------:R-:W-:Y:S02]  /*13b0*/  LOP3.LUT R17, R17, R32, RZ, 0x3c, !PT ;  /* 0x0000002011117212 */ /* 0x000fe400078e3cff */
[----:B------:R-:W-:-:S02]  /*13c0*/  LOP3.LUT R28, R31, R34, RZ, 0x3c, !PT ;  /* 0x000000221f1c7212 */ /* 0x000fc400078e3cff */
[----:B------:R-:W-:Y:S01]  /*13d0*/  LOP3.LUT R5, R30, R29, RZ, 0x3c, !PT ;  /* 0x0000001d1e057212 */ /* 0x000fe200078e3cff */
[----:B------:R-:W-:Y:S06]  /*13e0*/  @!P1 BRA `(.L_x_5) ;  /* 0x00000000009c9947 */ /* 0x000fec0003800000 */
[----:B------:R-:W-:Y:S01]  /*13f0*/  IMAD R29, R16, 0x5, RZ ;  /* 0x00000005101d7824 */ /* 0x000fe200078e02ff */
[----:B------:R-:W-:Y:S01]  /*1400*/  LOP3.LUT R2, R31, R2, RZ, 0x3c, !PT ;  /* 0x000000021f027212 */ /* 0x000fe200078e3cff */
[----:B------:R-:W-:Y:S01]  /*1410*/  IMAD.WIDE.U32 R18, R17, 0x5, RZ ;  /* 0x0000000511127825 */ /* 0x000fe200078e00ff */
[----:B------:R-:W-:Y:S02]  /*1420*/  LOP3.LUT R28, R28, R25, R32, 0x96, !PT ;  /* 0x000000191c1c7212 */ /* 0x000fe400078e9620 */
[----:B------:R-:W-:Y:S01]  /*1430*/  LOP3.LUT R31, R25, R32, RZ, 0x3c, !PT ;  /* 0x00000020191f7212 */ /* 0x000fe200078e3cff */
[----:B------:R-:W-:Y:S01]  /*1440*/  IMAD.IADD R29, R19, 0x1, R29 ;  /* 0x00000001131d7824 */ /* 0x000fe200078e021d */
[----:B------:R-:W-:Y:S02]  /*1450*/  LOP3.LUT R24, R30, R24, RZ, 0x3c, !PT ;  /* 0x000000181e187212 */ /* 0x000fe400078e3cff */
[----:B------:R-:W-:Y:S02]  /*1460*/  LOP3.LUT R5, R5, R0, R33, 0x96, !PT ;  /* 0x0000000005057212 */ /* 0x000fe400078e9621 */
[----:B------:R-:W-:-:S02]  /*1470*/  SHF.L.W.U32.HI R19, R18, 0x7, R29 ;  /* 0x0000000712137819 */ /* 0x000fc40000010e1d */
[----:B------:R-:W-:Y:S02]  /*1480*/  SHF.L.W.U32.HI R29, R29, 0x7, R18 ;  /* 0x000000071d1d7819 */ /* 0x000fe40000010e12 */
[----:B------:R-:W-:Y:S01]  /*1490*/  LOP3.LUT R30, R0, R33, RZ, 0x3c, !PT ;  /* 0x00000021001e7212 */ /* 0x000fe200078e3cff */
[----:B------:R-:W-:Y:S01]  /*14a0*/  IMAD R32, R19, -0x45d1745d, RZ ;  /* 0xba2e8ba313207824 */ /* 0x000fe200078e02ff */
[----:B------:R-:W-:Y:S01]  /*14b0*/  SHF.L.U64.HI R25, R17, 0xb, R16 ;  /* 0x0000000b11197819 */ /* 0x000fe20000010210 */
[----:B------:R-:W-:Y:S01]  /*14c0*/  IMAD.WIDE.U32 R18, R29, -0x45d1745d, RZ ;  /* 0xba2e8ba31d127825 */ /* 0x000fe200078e00ff */
[----:B------:R-:W-:Y:S02]  /*14d0*/  LOP3.LUT R33, R27, R4, RZ, 0x3c, !PT ;  /* 0x000000041b217212 */ /* 0x000fe400078e3cff */
[----:B------:R-:W-:Y:S01]  /*14e0*/  LOP3.LUT R16, R16, R27, R4, 0x96, !PT ;  /* 0x0000001b10107212 */ /* 0x000fe200078e9604 */
[----:B------:R-:W-:Y:S01]  /*14f0*/  IMAD R29, R29, 0x2e8ba2e8, R32 ;  /* 0x2e8ba2e81d1d7824 */ /* 0x000fe200078e0220 */
[----:B------:R-:W-:Y:S01]  /*1500*/  ISETP.GE.U32.AND P0, PT, R18, 0xa57eb51, PT ;  /* 0x0a57eb511200780c */ /* 0x000fe20003f06070 */
[----:B------:R-:W-:Y:S01]  /*1510*/  IMAD.SHL.U32 R4, R17, 0x800, RZ ;  /* 0x0000080011047824 */ /* 0x000fe200078e00ff */
[----:B------:R-:W-:Y:S01]  /*1520*/  LOP3.LUT R32, R26, R3, RZ, 0x3c, !PT ;  /* 0x000000031a207212 */ /* 0x000fe200078e3cff */
[----:B------:R-:W-:Y:S01]  /*1530*/  IMAD.IADD R18, R19, 0x1, R29 ;  /* 0x0000000113127824 */ /* 0x000fe200078e021d */
[----:B------:R-:W-:-:S02]  /*1540*/  LOP3.LUT R17, R17, R26, R3, 0x96, !PT ;  /* 0x0000001a11117212 */ /* 0x000fc400078e9603 */
[----:B------:R-:W-:Y:S02]  /*1550*/  LOP3.LUT R3, R6, R25, RZ, 0x3c, !PT ;  /* 0x0000001906037212 */ /* 0x000fe400078e3cff */
[----:B------:R-:W-:Y:S02]  /*1560*/  ISETP.GE.U32.AND.EX P0, PT, R18, 0x295fad4, PT, P0 ;  /* 0x0295fad41200780c */ /* 0x000fe40003f06100 */
[----:B------:R-:W-:Y:S02]  /*1570*/  LOP3.LUT R4, R7, R4, RZ, 0x3c, !PT ;  /* 0x0000000407047212 */ /* 0x000fe400078e3cff */
[----:B------:R-:W-:Y:S02]  /*1580*/  SEL R0, RZ, 0x1, P0 ;  /* 0x00000001ff007807 */ /* 0x000fe40000000000 */
[----:B------:R-:W-:Y:S02]  /*1590*/  LOP3.LUT R18, R21, R9, RZ, 0x3c, !PT ;  /* 0x0000000915127212 */ /* 0x000fe400078e3cff */
[----:B------:R-:W-:-:S02]  /*15a0*/  IADD3 R13, P0, PT, R0, R13, RZ ;  /* 0x0000000d000d7210 */ /* 0x000fc40007f1e0ff */
[----:B------:R-:W-:Y:S02]  /*15b0*/  LOP3.LUT R19, R20, R8, RZ, 0x3c, !PT ;  /* 0x0000000814137212 */ /* 0x000fe400078e3cff */
[----:B------:R-:W-:Y:S01]  /*15c0*/  LOP3.LUT R22, R22, R6, RZ, 0x3c, !PT ;  /* 0x0000000616167212 */ /* 0x000fe200078e3cff */
[----:B------:R-:W-:Y:S01]  /*15d0*/  IMAD.X R12, RZ, RZ, R12, P0 ;  /* 0x000000ffff0c7224 */ /* 0x000fe200000e060c */
[----:B------:R-:W-:Y:S02]  /*15e0*/  LOP3.LUT R23, R23, R7, RZ, 0x3c, !PT ;  /* 0x0000000717177212 */ /* 0x000fe400078e3cff */
[----:B------:R-:W-:Y:S01]  /*15f0*/  LOP3.LUT R7, R4, R21, R9, 0x96, !PT ;  /* 0x0000001504077212 */ /* 0x000fe200078e9609 */
[----:B------:R-:W-:Y:S01]  /*1600*/  IMAD.MOV.U32 R9, RZ, RZ, R2 ;  /* 0x000000ffff097224 */ /* 0x000fe200078e0002 */
[----:B------:R-:W-:Y:S01]  /*1610*/  LOP3.LUT R6, R3, R20, R8, 0x96, !PT ;  /* 0x0000001403067212 */ /* 0x000fe200078e9608 */
[----:B------:R-:W-:Y:S01]  /*1620*/  IMAD.MOV.U32 R8, RZ, RZ, R24 ;  /* 0x000000ffff087224 */ /* 0x000fe200078e0018 */
[----:B------:R-:W-:-:S02]  /*1630*/  SHF.L.W.U32.HI R20, R18, 0x15, R19 ;  /* 0x0000001512147819 */ /* 0x000fc40000010e13 */
[----:B------:R-:W-:Y:S01]  /*1640*/  SHF.L.W.U32.HI R21, R19, 0x15, R18 ;  /* 0x0000001513157819 */ /* 0x000fe20000010e12 */
[----:B------:R-:W-:Y:S06]  /*1650*/  BRA `(.L_x_6) ;  /* 0x0000000000107947 */ /* 0x000fec0003800000 */
.L_x_5:
[----:B------:R-:W-:Y:S02]  /*1660*/  IADD3 R15, P0, PT, R15, 0x1, RZ ;  /* 0x000000010f0f7810 */ /* 0x000fe40007f1e0ff */
[----:B------:R-:W-:-:S03]  /*1670*/  IADD3 R11, P1, PT, R11, 0x1, RZ ;  /* 0x000000010b0b7810 */ /* 0x000fc60007f3e0ff */
[----:B------:R-:W-:Y:S02]  /*1680*/  IMAD.X R14, RZ, RZ, R14, P0 ;  /* 0x000000ffff0e7224 */ /* 0x000fe400000e060e */
[----:B------:R-:W-:-:S08]  /*1690*/  IMAD.X R10, RZ, RZ, R10, P1 ;  /* 0x000000ffff0a7224 */ /* 0x000fd000008e060a */
.L_x_6:
[----:B------:R-:W-:Y:S05]  /*16a0*/  BSYNC.RECONVERGENT B0 ;  /* 0x0000000000007941 */ /* 0x000fea0003800200 */
.L_x_4:
[----:B------:R-:W-:Y:S05]  /*16b0*/  BRA.U UP0, `(.L_x_7) ;  /* 0xfffffff5006c7547 */ /* 0x000fea000b83ffff */
.L_x_1:
[----:B------:R-:W0:Y:S02]  /*16c0*/  LDCU UR4, c[0x0][0x380] ;  /* 0x00007000ff0477ac */ /* 0x000e240008000800 */
[----:B0-----:R-:W-:-:S04]  /*16d0*/  ULOP3.LUT UR4, UR4, 0x1, URZ, 0xc0, !UPT ;  /* 0x0000000104047892 */ /* 0x001fc8000f8ec0ff */
[----:B------:R-:W-:-:S09]  /*16e0*/  UISETP.NE.U32.AND UP0, UPT, UR4, 0x1, UPT ;  /* 0x000000010400788c */ /* 0x000fd2000bf05070 */
[----:B------:R-:W-:Y:S05]  /*16f0*/  BRA.U UP0, `(.L_x_0) ;  /* 0x00000001009c7547 */ /* 0x000fea000b800000 */
[----:B------:R-:W-:Y:S01]  /*1700*/  IMAD R7, R16, 0x5, RZ ;  /* 0x0000000510077824 */ /* 0x000fe200078e02ff */
[----:B------:R-:W-:Y:S01]  /*1710*/  BSSY.RECONVERGENT B0, `(.L_x_0) ;  /* 0x0000025000007945 */ /* 0x000fe20003800200 */
[----:B------:R-:W-:-:S04]  /*1720*/  IMAD.WIDE.U32 R2, R17, 0x5, RZ ;  /* 0x0000000511027825 */ /* 0x000fc800078e00ff */
[----:B------:R-:W-:Y:S02]  /*1730*/  IMAD.IADD R7, R3, 0x1, R7 ;  /* 0x0000000103077824 */ /* 0x000fe400078e0207 */
[----:B------:R-:W-:Y:S02]  /*1740*/  IMAD.MOV.U32 R4, RZ, RZ, -0x3d70a3db ;  /* 0xc28f5c25ff047424 */ /* 0x000fe400078e00ff */
[----:B------:R-:W-:Y:S01]  /*1750*/  IMAD.MOV.U32 R5, RZ, RZ, -0x70a3d70b ;  /* 0x8f5c28f5ff057424 */ /* 0x000fe200078e00ff */
[----:B------:R-:W-:Y:S02]  /*1760*/  SHF.L.W.U32.HI R0, R2, 0x7, R7 ;  /* 0x0000000702007819 */ /* 0x000fe40000010e07 */
[----:B------:R-:W-:-:S03]  /*1770*/  SHF.L.W.U32.HI R7, R7, 0x7, R2 ;  /* 0x0000000707077819 */ /* 0x000fc60000010e02 */
[----:B------:R-:W-:Y:S02]  /*1780*/  IMAD R0, R0, -0x28f5c28f, RZ ;  /* 0xd70a3d7100007824 */ /* 0x000fe400078e02ff */
[----:B------:R-:W-:Y:S01]  /*1790*/  IMAD.WIDE.U32 R2, R7, -0x28f5c28f, R4 ;  /* 0xd70a3d7107027825 */ /* 0x000fe200078e0004 */
[----:B------:R-:W-:-:S03]  /*17a0*/  LOP3.LUT R5, R16, R33, R22, 0x96, !PT ;  /* 0x0000002110057212 */ /* 0x000fc600078e9616 */
[----:B------:R-:W-:-:S04]  /*17b0*/  IMAD R7, R7, 0xa3d70a3, R0 ;  /* 0x0a3d70a307077824 */ /* 0x000fc800078e0200 */
[----:B------:R-:W-:-:S05]  /*17c0*/  IMAD.IADD R3, R3, 0x1, R7 ;  /* 0x0000000103037824 */ /* 0x000fca00078e0207 */
[----:B------:R-:W-:Y:S02]  /*17d0*/  SHF.R.W.U32 R0, R2, 0x2, R3 ;  /* 0x0000000202007819 */ /* 0x000fe40000001e03 */
[----:B------:R-:W-:Y:S02]  /*17e0*/  SHF.R.W.U32 R2, R3, 0x2, R2 ;  /* 0x0000000203027819 */ /* 0x000fe40000001e02 */
[----:B------:R-:W-:-:S04]  /*17f0*/  ISETP.GE.U32.AND P0, PT, R0, -0xa3d70a4, PT ;  /* 0xf5c28f5c0000780c */ /* 0x000fc80003f06070 */
[----:B------:R-:W-:Y:S02]  /*1800*/  ISETP.GE.U32.AND.EX P0, PT, R2, 0x28f5c28, PT, P0 ;  /* 0x028f5c280200780c */ /* 0x000fe40003f06100 */
[----:B------:R-:W-:-:S11]  /*1810*/  LOP3.LUT R2, R17, R32, R23, 0x96, !PT ;  /* 0x0000002011027212 */ /* 0x000fd600078e9617 */
[----:B------:R-:W-:Y:S05]  /*1820*/  @!P0 BRA `(.L_x_8) ;  /* 0x00000000003c8947 */ /* 0x000fea0003800000 */
[----:B------:R-:W-:Y:S02]  /*1830*/  IMAD R5, R5, 0x5, RZ ;  /* 0x0000000505057824 */ /* 0x000fe400078e02ff */
[----:B------:R-:W-:-:S04]  /*1840*/  IMAD.WIDE.U32 R2, R2, 0x5, RZ ;  /* 0x0000000502027825 */ /* 0x000fc800078e00ff */
[----:B------:R-:W-:-:S05]  /*1850*/  IMAD.IADD R3, R3, 0x1, R5 ;  /* 0x0000000103037824 */ /* 0x000fca00078e0205 */
[----:B------:R-:W-:Y:S02]  /*1860*/  SHF.L.W.U32.HI R0, R2, 0x7, R3 ;  /* 0x0000000702007819 */ /* 0x000fe40000010e03 */
[----:B------:R-:W-:-:S03]  /*1870*/  SHF.L.W.U32.HI R4, R3, 0x7, R2 ;  /* 0x0000000703047819 */ /* 0x000fc60000010e02 */
[----:B------:R-:W-:Y:S02]  /*1880*/  IMAD R5, R0, -0x45d1745d, RZ ;  /* 0xba2e8ba300057824 */ /* 0x000fe400078e02ff */
[----:B------:R-:W-:-:S04]  /*1890*/  IMAD.WIDE.U32 R2, R4, -0x45d1745d, RZ ;  /* 0xba2e8ba304027825 */ /* 0x000fc800078e00ff */
[----:B------:R-:W-:Y:S01]  /*18a0*/  IMAD R5, R4, 0x2e8ba2e8, R5 ;  /* 0x2e8ba2e804057824 */ /* 0x000fe200078e0205 */
[----:B------:R-:W-:-:S03]  /*18b0*/  ISETP.GE.U32.AND P0, PT, R2, 0xa57eb51, PT ;  /* 0x0a57eb510200780c */ /* 0x000fc60003f06070 */
[----:B------:R-:W-:-:S05]  /*18c0*/  IMAD.IADD R2, R3, 0x1, R5 ;  /* 0x0000000103027824 */ /* 0x000fca00078e0205 */
[----:B------:R-:W-:-:S04]  /*18d0*/  ISETP.GE.U32.AND.EX P0, PT, R2, 0x295fad4, PT, P0 ;  /* 0x0295fad40200780c */ /* 0x000fc80003f06100 */
[----:B------:R-:W-:-:S04]  /*18e0*/  SEL R0, RZ, 0x1, P0 ;  /* 0x00000001ff007807 */ /* 0x000fc80000000000 */
[----:B------:R-:W-:-:S05]  /*18f0*/  IADD3 R13, P0, PT, R13, R0, RZ ;  /* 0x000000000d0d7210 */ /* 0x000fca0007f1e0ff */
[----:B------:R-:W-:Y:S01]  /*1900*/  IMAD.X R12, RZ, RZ, R12, P0 ;  /* 0x000000ffff0c7224 */ /* 0x000fe200000e060c */
[----:B------:R-:W-:Y:S07]  /*1910*/  BRA `(.L_x_9) ;  /* 0x0000000000107947 */ /* 0x000fee0003800000 */
.L_x_8:
[----:B------:R-:W-:Y:S02]  /*1920*/  IADD3 R15, P0, PT, R15, 0x1, RZ ;  /* 0x000000010f0f7810 */ /* 0x000fe40007f1e0ff */
[----:B------:R-:W-:-:S03]  /*1930*/  IADD3 R11, P1, PT, R11, 0x1, RZ ;  /* 0x000000010b0b7810 */ /* 0x000fc60007f3e0ff */
[----:B------:R-:W-:Y:S02]  /*1940*/  IMAD.X R14, RZ, RZ, R14, P0 ;  /* 0x000000ffff0e7224 */ /* 0x000fe400000e060e */
[----:B------:R-:W-:-:S08]  /*1950*/  IMAD.X R10, RZ, RZ, R10, P1 ;  /* 0x000000ffff0a7224 */ /* 0x000fd000008e060a */
.L_x_9:
[----:B------:R-:W-:Y:S05]  /*1960*/  BSYNC.RECONVERGENT B0 ;  /* 0x0000000000007941 */ /* 0x000fea0003800200 */
.L_x_0:
[----:B------:R-:W0:Y:S01]  /*1970*/  LDC.64 R2, c[0x0][0x388] ;  /* 0x0000e200ff027b82 */ /* 0x000e220000000a00 */
[----:B------:R-:W-:-:S07]  /*1980*/  LOP3.LUT R11, R11, R10, RZ, 0x3c, !PT ;  /* 0x0000000a0b0b7212 */ /* 0x000fce00078e3cff */
[----:B------:R-:W1:Y:S08]  /*1990*/  LDC.64 R4, c[0x0][0x390] ;  /* 0x0000e400ff047b82 */ /* 0x000e700000000a00 */
[----:B------:R-:W2:Y:S01]  /*19a0*/  LDC.64 R6, c[0x0][0x398] ;  /* 0x0000e600ff067b82 */ /* 0x000ea20000000a00 */
[----:B------:R-:W-:Y:S02]  /*19b0*/  LOP3.LUT R13, R13, R12, RZ, 0x3c, !PT ;  /* 0x0000000c0d0d7212 */ /* 0x000fe400078e3cff */
[----:B------:R-:W-:-:S02]  /*19c0*/  LOP3.LUT R15, R15, R14, RZ, 0x3c, !PT ;  /* 0x0000000e0f0f7212 */ /* 0x000fc400078e3cff */
[----:B------:R-:W-:Y:S02]  /*19d0*/  LOP3.LUT R10, R11, R10, RZ, 0x3c, !PT ;  /* 0x0000000a0b0a7212 */ /* 0x000fe400078e3cff */
[----:B------:R-:W-:Y:S02]  /*19e0*/  LOP3.LUT R12, R13, R12, RZ, 0x3c, !PT ;  /* 0x0000000c0d0c7212 */ /* 0x000fe400078e3cff */
[----:B------:R-:W-:Y:S02]  /*19f0*/  LOP3.LUT R14, R15, R14, RZ, 0x3c, !PT ;  /* 0x0000000e0f0e7212 */ /* 0x000fe400078e3cff */
[----:B------:R-:W-:Y:S02]  /*1a00*/  LOP3.LUT R11, R11, R10, RZ, 0x3c, !PT ;  /* 0x0000000a0b0b7212 */ /* 0x000fe400078e3cff */
[----:B------:R-:W-:Y:S02]  /*1a10*/  LOP3.LUT R13, R13, R12, RZ, 0x3c, !PT ;  /* 0x0000000c0d0d7212 */ /* 0x000fe400078e3cff */
[----:B------:R-:W-:Y:S01]  /*1a20*/  LOP3.LUT R15, R15, R14, RZ, 0x3c, !PT ;  /* 0x0000000e0f0f7212 */ /* 0x000fe200078e3cff */
[----:B0-----:R-:W-:Y:S04]  /*1a30*/  REDG.E.ADD.64.STRONG.GPU desc[UR6][R2.64], R10 ;  /* 0x0000000a0200798e */ /* 0x001fe8000c12e506 */
[----:B-1----:R-:W-:Y:S04]  /*1a40*/  REDG.E.ADD.64.STRONG.GPU desc[UR6][R4.64], R12 ;  /* 0x0000000c0400798e */ /* 0x002fe8000c12e506 */
[----:B--2---:R-:W-:Y:S01]  /*1a50*/  REDG.E.ADD.64.STRONG.GPU desc[UR6][R6.64], R14 ;  /* 0x0000000e0600798e */ /* 0x004fe2000c12e506 */
[----:B------:R-:W-:Y:S05]  /*1a60*/  EXIT ;  /* 0x000000000000794d */ /* 0x000fea0003800000 */
.L_x_10:
[----:B------:R-:W-:-:S00]  /*1a70*/  BRA `(.L_x_10) ;  /* 0xfffffffc00fc7947 */ /* 0x000fc0000383ffff */
[----:B------:R-:W-:-:S00]  /*1a80*/  NOP ;  /* 0x0000000000007918 */ /* 0x000fc00000000000 */
[----:B------:R-:W-:-:S00]  /*1a90*/  NOP ;  /* 0x0000000000007918 */ /* 0x000fc00000000000 */
[----:B------:R-:W-:-:S00]  /*1aa0*/  NOP ;  /* 0x0000000000007918 */ /* 0x000fc00000000000 */
[----:B------:R-:W-:-:S00]  /*1ab0*/  NOP ;  /* 0x0000000000007918 */ /* 0x000fc00000000000 */
[----:B------:R-:W-:-:S00]  /*1ac0*/  NOP ;  /* 0x0000000000007918 */ /* 0x000fc00000000000 */
[----:B------:R-:W-:-:S00]  /*1ad0*/  NOP ;  /* 0x0000000000007918 */ /* 0x000fc00000000000 */
[----:B------:R-:W-:-:S00]  /*1ae0*/  NOP ;  /* 0x0000000000007918 */ /* 0x000fc00000000000 */
[----:B------:R-:W-:-:S00]  /*1af0*/  NOP ;  /* 0x0000000000007918 */ /* 0x000fc00000000000 */
.L_x_11:


//--------------------- .nv.shared.reserved.0     --------------------------
	.section	.nv.shared.reserved.0,"aw",@nobits
	.weak		__nv_reservedSMEM_offset_0_alias
	.size		__nv_reservedSMEM_offset_0_alias, 0, 64
	.other		__nv_reservedSMEM_offset_0_alias,@"STO_CUDA_RESERVED_SHARED STV_DEFAULT"
__nv_reservedSMEM_offset_0_alias:
	.zero		0
	.zero		64


//--------------------- .nv.constant0._Z13simulate_urnsiPmS_S_m --------------------------
	.section	.nv.constant0._Z13simulate_urnsiPmS_S_m,"a",@progbits
	.sectionflags	@""
	.align	4
.nv.constant0._Z13simulate_urnsiPmS_S_m:
	.zero		936


//--------------------- SYMBOLS --------------------------

	.type		.nv.reservedSmem.offset0,@object
	.size		.nv.reservedSmem.offset0,0x4
